//
// Generated by NVIDIA NVVM Compiler
//
// Compiler Build ID: CL-36424714
// Cuda compilation tools, release 13.0, V13.0.88
// Based on NVVM 20.0.0
//

.version 9.0
.target sm_100
.address_size 64

	// .globl	_Z16layer1_init_biasPfS_
// _ZZ19layer1_feature_mapsPfPhS_E9in_buffer has been demoted

.visible .entry _Z16layer1_init_biasPfS_(
	.param .u64 .ptr .align 1 _Z16layer1_init_biasPfS__param_0,
	.param .u64 .ptr .align 1 _Z16layer1_init_biasPfS__param_1
)
{
	.reg .pred 	%p<7>;
	.reg .b32 	%r<71>;
	.reg .b32 	%f<6>;
	.reg .b64 	%rd<23>;

	ld.param.u64 	%rd3, [_Z16layer1_init_biasPfS__param_0];
	ld.param.u64 	%rd4, [_Z16layer1_init_biasPfS__param_1];
	cvta.to.global.u64 	%rd1, %rd3;
	cvta.to.global.u64 	%rd2, %rd4;
	mov.u32 	%r20, %nctaid.x;
	mov.u32 	%r21, %nctaid.y;
	mov.u32 	%r22, %nctaid.z;
	mov.u32 	%r1, %ntid.x;
	mov.u32 	%r2, %ntid.y;
	mov.u32 	%r3, %ntid.z;
	mul.lo.s32 	%r23, %r20, %r21;
	mul.lo.s32 	%r4, %r23, %r22;
	mul.lo.s32 	%r24, %r4, %r2;
	mul.lo.s32 	%r25, %r24, %r1;
	mul.lo.s32 	%r5, %r25, %r3;
	mov.u32 	%r26, %ctaid.z;
	mov.u32 	%r27, %ctaid.y;
	mad.lo.s32 	%r28, %r26, %r21, %r27;
	mov.u32 	%r29, %ctaid.x;
	mad.lo.s32 	%r6, %r28, %r20, %r29;
	mov.u32 	%r7, %tid.z;
	mad.lo.s32 	%r30, %r6, %r3, %r7;
	mov.u32 	%r8, %tid.y;
	mad.lo.s32 	%r31, %r30, %r2, %r8;
	mov.u32 	%r9, %tid.x;
	mad.lo.s32 	%r69, %r31, %r1, %r9;
	setp.gt.s32 	%p1, %r69, 1370423;
	@%p1 bra 	$L__BB0_7;
	add.s32 	%r32, %r6, %r4;
	mad.lo.s32 	%r33, %r3, %r32, %r7;
	mad.lo.s32 	%r34, %r2, %r33, %r8;
	mad.lo.s32 	%r35, %r1, %r34, %r9;
	max.s32 	%r36, %r35, 1370424;
	setp.lt.s32 	%p2, %r35, 1370424;
	selp.u32 	%r37, 1, 0, %p2;
	add.s32 	%r38, %r35, %r37;
	sub.s32 	%r39, %r36, %r38;
	div.u32 	%r40, %r39, %r5;
	add.s32 	%r11, %r40, %r37;
	and.b32  	%r41, %r11, 3;
	setp.eq.s32 	%p3, %r41, 3;
	@%p3 bra 	$L__BB0_4;
	add.s32 	%r42, %r11, 1;
	and.b32  	%r43, %r42, 3;
	neg.s32 	%r67, %r43;
$L__BB0_3:
	.pragma "nounroll";
	mul.wide.s32 	%rd5, %r69, 4;
	add.s64 	%rd6, %rd1, %rd5;
	mul.hi.s32 	%r44, %r69, 308088931;
	shr.u32 	%r45, %r44, 31;
	shr.s32 	%r46, %r44, 14;
	add.s32 	%r47, %r46, %r45;
	mul.wide.s32 	%rd7, %r47, 4;
	add.s64 	%rd8, %rd2, %rd7;
	ld.global.f32 	%f1, [%rd8];
	st.global.f32 	[%rd6], %f1;
	add.s32 	%r69, %r69, %r5;
	add.s32 	%r67, %r67, 1;
	setp.ne.s32 	%p4, %r67, 0;
	@%p4 bra 	$L__BB0_3;
$L__BB0_4:
	setp.lt.u32 	%p5, %r11, 3;
	@%p5 bra 	$L__BB0_7;
	mul.wide.s32 	%rd15, %r5, 4;
$L__BB0_6:
	mul.hi.s32 	%r48, %r69, 308088931;
	shr.u32 	%r49, %r48, 31;
	shr.s32 	%r50, %r48, 14;
	add.s32 	%r51, %r50, %r49;
	mul.wide.s32 	%rd9, %r51, 4;
	add.s64 	%rd10, %rd2, %rd9;
	ld.global.f32 	%f2, [%rd10];
	mul.wide.s32 	%rd11, %r69, 4;
	add.s64 	%rd12, %rd1, %rd11;
	st.global.f32 	[%rd12], %f2;
	add.s32 	%r52, %r69, %r5;
	mul.hi.s32 	%r53, %r52, 308088931;
	shr.u32 	%r54, %r53, 31;
	shr.s32 	%r55, %r53, 14;
	add.s32 	%r56, %r55, %r54;
	mul.wide.s32 	%rd13, %r56, 4;
	add.s64 	%rd14, %rd2, %rd13;
	ld.global.f32 	%f3, [%rd14];
	add.s64 	%rd16, %rd12, %rd15;
	st.global.f32 	[%rd16], %f3;
	add.s32 	%r57, %r52, %r5;
	mul.hi.s32 	%r58, %r57, 308088931;
	shr.u32 	%r59, %r58, 31;
	shr.s32 	%r60, %r58, 14;
	add.s32 	%r61, %r60, %r59;
	mul.wide.s32 	%rd17, %r61, 4;
	add.s64 	%rd18, %rd2, %rd17;
	ld.global.f32 	%f4, [%rd18];
	add.s64 	%rd19, %rd16, %rd15;
	st.global.f32 	[%rd19], %f4;
	add.s32 	%r62, %r57, %r5;
	mul.hi.s32 	%r63, %r62, 308088931;
	shr.u32 	%r64, %r63, 31;
	shr.s32 	%r65, %r63, 14;
	add.s32 	%r66, %r65, %r64;
	mul.wide.s32 	%rd20, %r66, 4;
	add.s64 	%rd21, %rd2, %rd20;
	ld.global.f32 	%f5, [%rd21];
	add.s64 	%rd22, %rd19, %rd15;
	st.global.f32 	[%rd22], %f5;
	add.s32 	%r69, %r62, %r5;
	setp.lt.s32 	%p6, %r69, 1370424;
	@%p6 bra 	$L__BB0_6;
$L__BB0_7:
	ret;

}
	// .globl	_Z19layer1_feature_mapsPfPhS_
.visible .entry _Z19layer1_feature_mapsPfPhS_(
	.param .u64 .ptr .align 1 _Z19layer1_feature_mapsPfPhS__param_0,
	.param .u64 .ptr .align 1 _Z19layer1_feature_mapsPfPhS__param_1,
	.param .u64 .ptr .align 1 _Z19layer1_feature_mapsPfPhS__param_2
)
{
	.reg .pred 	%p<13>;
	.reg .b16 	%rs<44>;
	.reg .b32 	%r<155>;
	.reg .b32 	%f<111>;
	.reg .b64 	%rd<24>;
	// demoted variable
	.shared .align 1 .b8 _ZZ19layer1_feature_mapsPfPhS_E9in_buffer[16384];
	ld.param.u64 	%rd4, [_Z19layer1_feature_mapsPfPhS__param_0];
	ld.param.u64 	%rd6, [_Z19layer1_feature_mapsPfPhS__param_1];
	cvta.to.global.u64 	%rd1, %rd6;
	mov.u32 	%r31, %nctaid.z;
	add.s32 	%r32, %r31, 5;
	div.u32 	%r33, %r32, %r31;
	mov.u32 	%r34, %ctaid.z;
	mul.lo.s32 	%r149, %r33, %r34;
	add.s32 	%r35, %r33, %r149;
	add.s32 	%r36, %r35, -1;
	min.s32 	%r2, %r36, 5;
	mov.u32 	%r37, %tid.z;
	mov.u32 	%r38, %ntid.y;
	mov.u32 	%r39, %ntid.x;
	mov.u32 	%r40, %tid.y;
	mov.u32 	%r41, %tid.x;
	mad.lo.s32 	%r42, %r37, %r38, %r40;
	mad.lo.s32 	%r3, %r42, %r39, %r41;
	setp.gt.s32 	%p1, %r149, %r2;
	@%p1 bra 	$L__BB1_17;
	mov.u32 	%r43, %nctaid.x;
	add.s32 	%r44, %r43, 637;
	div.u32 	%r45, %r44, %r43;
	mov.u32 	%r46, %nctaid.y;
	add.s32 	%r47, %r46, 357;
	div.u32 	%r48, %r47, %r46;
	mul.lo.s32 	%r4, %r48, %r45;
	add.s32 	%r49, %r45, 61;
	mul.hi.s32 	%r50, %r49, -2078209981;
	add.s32 	%r51, %r50, %r49;
	shr.u32 	%r52, %r51, 31;
	shr.s32 	%r53, %r51, 5;
	add.s32 	%r54, %r53, %r52;
	mul.lo.s32 	%r5, %r54, 62;
	mov.u32 	%r55, %ctaid.y;
	mul.lo.s32 	%r6, %r48, %r55;
	mov.u32 	%r56, %ctaid.x;
	mul.lo.s32 	%r7, %r45, %r56;
	cvta.to.global.u64 	%rd2, %rd4;
$L__BB1_2:
	setp.lt.s32 	%p2, %r4, 1;
	@%p2 bra 	$L__BB1_16;
	ld.param.u64 	%rd23, [_Z19layer1_feature_mapsPfPhS__param_2];
	mov.u32 	%r58, %ntid.z;
	mov.u32 	%r59, %ntid.y;
	mul.lo.s32 	%r60, %r58, %r59;
	mov.u32 	%r61, %ntid.x;
	mul.lo.s32 	%r62, %r60, %r61;
	add.s32 	%r63, %r62, 16383;
	div.u32 	%r64, %r63, %r62;
	mul.lo.s32 	%r9, %r64, %r3;
	sub.s32 	%r66, 16384, %r9;
	min.s32 	%r10, %r64, %r66;
	mul.lo.s32 	%r67, %r149, 36;
	max.s32 	%r68, %r10, 1;
	and.b32  	%r11, %r68, 3;
	and.b32  	%r12, %r68, 2147483644;
	cvta.to.global.u64 	%rd7, %rd23;
	mul.wide.s32 	%rd8, %r67, 4;
	add.s64 	%rd3, %rd7, %rd8;
	neg.s32 	%r13, %r12;
	mov.b32 	%r150, 0;
$L__BB1_4:
	setp.gt.u32 	%p3, %r9, 16383;
	div.s32 	%r69, %r150, %r5;
	mul.lo.s32 	%r70, %r69, %r5;
	sub.s32 	%r71, %r150, %r70;
	add.s32 	%r15, %r71, %r7;
	add.s32 	%r16, %r69, %r6;
	@%p3 bra 	$L__BB1_12;
	setp.lt.s32 	%p4, %r10, 4;
	mov.b32 	%r153, 0;
	@%p4 bra 	$L__BB1_8;
	mov.b32 	%r151, 1;
	mov.u32 	%r152, %r13;
$L__BB1_7:
	add.s32 	%r74, %r151, -1;
	and.b32  	%r75, %r74, 124;
	shr.u32 	%r76, %r74, 7;
	shl.b32 	%r77, %r16, 1;
	add.s32 	%r78, %r76, %r77;
	mul.lo.s32 	%r79, %r78, 1280;
	shl.b32 	%r80, %r15, 1;
	mad.lo.s32 	%r81, %r149, 921600, %r80;
	add.s32 	%r82, %r81, %r75;
	add.s32 	%r83, %r82, %r79;
	cvt.s64.s32 	%rd9, %r83;
	add.s64 	%rd10, %rd1, %rd9;
	ld.global.u8 	%rs1, [%rd10];
	and.b32  	%r84, %r74, 2147483644;
	mov.u32 	%r85, _ZZ19layer1_feature_mapsPfPhS_E9in_buffer;
	add.s32 	%r86, %r85, %r84;
	st.shared.u8 	[%r86], %rs1;
	add.s32 	%r87, %r151, 1;
	and.b32  	%r88, %r151, 125;
	add.s32 	%r89, %r81, %r88;
	add.s32 	%r90, %r89, %r79;
	cvt.s64.s32 	%rd11, %r90;
	add.s64 	%rd12, %rd1, %rd11;
	ld.global.u8 	%rs2, [%rd12];
	and.b32  	%r91, %r151, 2147483645;
	add.s32 	%r92, %r85, %r91;
	st.shared.u8 	[%r92], %rs2;
	and.b32  	%r93, %r87, 126;
	add.s32 	%r94, %r81, %r93;
	add.s32 	%r95, %r94, %r79;
	cvt.s64.s32 	%rd13, %r95;
	add.s64 	%rd14, %rd1, %rd13;
	ld.global.u8 	%rs3, [%rd14];
	and.b32  	%r96, %r87, 2147483646;
	add.s32 	%r97, %r85, %r96;
	st.shared.u8 	[%r97], %rs3;
	ld.global.u8 	%rs4, [%rd12+2];
	st.shared.u8 	[%r92+2], %rs4;
	add.s32 	%r152, %r152, 4;
	add.s32 	%r151, %r151, 4;
	setp.ne.s32 	%p5, %r152, 0;
	mov.u32 	%r153, %r12;
	@%p5 bra 	$L__BB1_7;
$L__BB1_8:
	setp.eq.s32 	%p6, %r11, 0;
	@%p6 bra 	$L__BB1_12;
	setp.eq.s32 	%p7, %r11, 1;
	and.b32  	%r98, %r153, 127;
	shr.u32 	%r99, %r153, 7;
	shl.b32 	%r100, %r16, 1;
	add.s32 	%r101, %r99, %r100;
	shl.b32 	%r102, %r15, 1;
	mad.lo.s32 	%r103, %r149, 921600, %r102;
	add.s32 	%r104, %r103, %r98;
	mad.lo.s32 	%r105, %r101, 1280, %r104;
	cvt.s64.s32 	%rd15, %r105;
	add.s64 	%rd16, %rd1, %rd15;
	ld.global.u8 	%rs5, [%rd16];
	mov.u32 	%r106, _ZZ19layer1_feature_mapsPfPhS_E9in_buffer;
	add.s32 	%r107, %r106, %r153;
	st.shared.u8 	[%r107], %rs5;
	@%p7 bra 	$L__BB1_12;
	setp.eq.s32 	%p8, %r11, 2;
	add.s32 	%r108, %r153, 1;
	and.b32  	%r109, %r108, 127;
	shr.u32 	%r110, %r108, 7;
	add.s32 	%r111, %r110, %r100;
	add.s32 	%r113, %r103, %r109;
	mad.lo.s32 	%r114, %r111, 1280, %r113;
	cvt.s64.s32 	%rd17, %r114;
	add.s64 	%rd18, %rd1, %rd17;
	ld.global.u8 	%rs6, [%rd18];
	add.s32 	%r116, %r106, %r108;
	st.shared.u8 	[%r116], %rs6;
	@%p8 bra 	$L__BB1_12;
	add.s32 	%r117, %r153, 2;
	and.b32  	%r118, %r117, 127;
	shr.u32 	%r119, %r117, 7;
	add.s32 	%r120, %r119, %r100;
	add.s32 	%r121, %r103, %r118;
	mad.lo.s32 	%r122, %r120, 1280, %r121;
	cvt.s64.s32 	%rd19, %r122;
	add.s64 	%rd20, %rd1, %rd19;
	ld.global.u8 	%rs7, [%rd20];
	and.b32  	%r123, %r117, 2147483647;
	add.s32 	%r125, %r106, %r123;
	st.shared.u8 	[%r125], %rs7;
$L__BB1_12:
	bar.sync 	0;
	mov.u32 	%r126, %ntid.z;
	mov.u32 	%r127, %ntid.y;
	mul.lo.s32 	%r128, %r126, %r127;
	mov.u32 	%r129, %ntid.x;
	mul.lo.s32 	%r130, %r128, %r129;
	add.s32 	%r131, %r130, 3843;
	div.u32 	%r132, %r131, %r130;
	mul.lo.s32 	%r25, %r132, %r3;
	setp.gt.u32 	%p9, %r25, 3843;
	@%p9 bra 	$L__BB1_15;
	sub.s32 	%r134, 3844, %r25;
	min.s32 	%r135, %r132, %r134;
	max.u32 	%r26, %r135, 1;
	mov.b32 	%r154, 0;
$L__BB1_14:
	shr.u32 	%r136, %r154, 1;
	mul.hi.u32 	%r137, %r136, -2078209981;
	shr.u32 	%r138, %r137, 4;
	mul.lo.s32 	%r139, %r138, 62;
	sub.s32 	%r140, %r154, %r139;
	shl.b32 	%r141, %r138, 8;
	shl.b32 	%r142, %r140, 1;
	or.b32  	%r143, %r141, %r142;
	mov.u32 	%r144, _ZZ19layer1_feature_mapsPfPhS_E9in_buffer;
	add.s32 	%r145, %r144, %r143;
	ld.shared.u8 	%rs8, [%r145];
	cvt.rn.f32.u16 	%f1, %rs8;
	ld.global.f32 	%f2, [%rd3];
	fma.rn.f32 	%f3, %f2, %f1, 0f00000000;
	ld.shared.u8 	%rs9, [%r145+128];
	cvt.rn.f32.u16 	%f4, %rs9;
	ld.global.f32 	%f5, [%rd3+24];
	fma.rn.f32 	%f6, %f5, %f4, %f3;
	ld.shared.u8 	%rs10, [%r145+256];
	cvt.rn.f32.u16 	%f7, %rs10;
	ld.global.f32 	%f8, [%rd3+48];
	fma.rn.f32 	%f9, %f8, %f7, %f6;
	ld.shared.u8 	%rs11, [%r145+384];
	cvt.rn.f32.u16 	%f10, %rs11;
	ld.global.f32 	%f11, [%rd3+72];
	fma.rn.f32 	%f12, %f11, %f10, %f9;
	ld.shared.u8 	%rs12, [%r145+512];
	cvt.rn.f32.u16 	%f13, %rs12;
	ld.global.f32 	%f14, [%rd3+96];
	fma.rn.f32 	%f15, %f14, %f13, %f12;
	ld.shared.u8 	%rs13, [%r145+640];
	cvt.rn.f32.u16 	%f16, %rs13;
	ld.global.f32 	%f17, [%rd3+120];
	fma.rn.f32 	%f18, %f17, %f16, %f15;
	ld.shared.u8 	%rs14, [%r145+1];
	cvt.rn.f32.u16 	%f19, %rs14;
	ld.global.f32 	%f20, [%rd3+4];
	fma.rn.f32 	%f21, %f20, %f19, %f18;
	ld.shared.u8 	%rs15, [%r145+129];
	cvt.rn.f32.u16 	%f22, %rs15;
	ld.global.f32 	%f23, [%rd3+28];
	fma.rn.f32 	%f24, %f23, %f22, %f21;
	ld.shared.u8 	%rs16, [%r145+257];
	cvt.rn.f32.u16 	%f25, %rs16;
	ld.global.f32 	%f26, [%rd3+52];
	fma.rn.f32 	%f27, %f26, %f25, %f24;
	ld.shared.u8 	%rs17, [%r145+385];
	cvt.rn.f32.u16 	%f28, %rs17;
	ld.global.f32 	%f29, [%rd3+76];
	fma.rn.f32 	%f30, %f29, %f28, %f27;
	ld.shared.u8 	%rs18, [%r145+513];
	cvt.rn.f32.u16 	%f31, %rs18;
	ld.global.f32 	%f32, [%rd3+100];
	fma.rn.f32 	%f33, %f32, %f31, %f30;
	ld.shared.u8 	%rs19, [%r145+641];
	cvt.rn.f32.u16 	%f34, %rs19;
	ld.global.f32 	%f35, [%rd3+124];
	fma.rn.f32 	%f36, %f35, %f34, %f33;
	ld.shared.u8 	%rs20, [%r145+2];
	cvt.rn.f32.u16 	%f37, %rs20;
	ld.global.f32 	%f38, [%rd3+8];
	fma.rn.f32 	%f39, %f38, %f37, %f36;
	ld.shared.u8 	%rs21, [%r145+130];
	cvt.rn.f32.u16 	%f40, %rs21;
	ld.global.f32 	%f41, [%rd3+32];
	fma.rn.f32 	%f42, %f41, %f40, %f39;
	ld.shared.u8 	%rs22, [%r145+258];
	cvt.rn.f32.u16 	%f43, %rs22;
	ld.global.f32 	%f44, [%rd3+56];
	fma.rn.f32 	%f45, %f44, %f43, %f42;
	ld.shared.u8 	%rs23, [%r145+386];
	cvt.rn.f32.u16 	%f46, %rs23;
	ld.global.f32 	%f47, [%rd3+80];
	fma.rn.f32 	%f48, %f47, %f46, %f45;
	ld.shared.u8 	%rs24, [%r145+514];
	cvt.rn.f32.u16 	%f49, %rs24;
	ld.global.f32 	%f50, [%rd3+104];
	fma.rn.f32 	%f51, %f50, %f49, %f48;
	ld.shared.u8 	%rs25, [%r145+642];
	cvt.rn.f32.u16 	%f52, %rs25;
	ld.global.f32 	%f53, [%rd3+128];
	fma.rn.f32 	%f54, %f53, %f52, %f51;
	ld.shared.u8 	%rs26, [%r145+3];
	cvt.rn.f32.u16 	%f55, %rs26;
	ld.global.f32 	%f56, [%rd3+12];
	fma.rn.f32 	%f57, %f56, %f55, %f54;
	ld.shared.u8 	%rs27, [%r145+131];
	cvt.rn.f32.u16 	%f58, %rs27;
	ld.global.f32 	%f59, [%rd3+36];
	fma.rn.f32 	%f60, %f59, %f58, %f57;
	ld.shared.u8 	%rs28, [%r145+259];
	cvt.rn.f32.u16 	%f61, %rs28;
	ld.global.f32 	%f62, [%rd3+60];
	fma.rn.f32 	%f63, %f62, %f61, %f60;
	ld.shared.u8 	%rs29, [%r145+387];
	cvt.rn.f32.u16 	%f64, %rs29;
	ld.global.f32 	%f65, [%rd3+84];
	fma.rn.f32 	%f66, %f65, %f64, %f63;
	ld.shared.u8 	%rs30, [%r145+515];
	cvt.rn.f32.u16 	%f67, %rs30;
	ld.global.f32 	%f68, [%rd3+108];
	fma.rn.f32 	%f69, %f68, %f67, %f66;
	ld.shared.u8 	%rs31, [%r145+643];
	cvt.rn.f32.u16 	%f70, %rs31;
	ld.global.f32 	%f71, [%rd3+132];
	fma.rn.f32 	%f72, %f71, %f70, %f69;
	ld.shared.u8 	%rs32, [%r145+4];
	cvt.rn.f32.u16 	%f73, %rs32;
	ld.global.f32 	%f74, [%rd3+16];
	fma.rn.f32 	%f75, %f74, %f73, %f72;
	ld.shared.u8 	%rs33, [%r145+132];
	cvt.rn.f32.u16 	%f76, %rs33;
	ld.global.f32 	%f77, [%rd3+40];
	fma.rn.f32 	%f78, %f77, %f76, %f75;
	ld.shared.u8 	%rs34, [%r145+260];
	cvt.rn.f32.u16 	%f79, %rs34;
	ld.global.f32 	%f80, [%rd3+64];
	fma.rn.f32 	%f81, %f80, %f79, %f78;
	ld.shared.u8 	%rs35, [%r145+388];
	cvt.rn.f32.u16 	%f82, %rs35;
	ld.global.f32 	%f83, [%rd3+88];
	fma.rn.f32 	%f84, %f83, %f82, %f81;
	ld.shared.u8 	%rs36, [%r145+516];
	cvt.rn.f32.u16 	%f85, %rs36;
	ld.global.f32 	%f86, [%rd3+112];
	fma.rn.f32 	%f87, %f86, %f85, %f84;
	ld.shared.u8 	%rs37, [%r145+644];
	cvt.rn.f32.u16 	%f88, %rs37;
	ld.global.f32 	%f89, [%rd3+136];
	fma.rn.f32 	%f90, %f89, %f88, %f87;
	ld.shared.u8 	%rs38, [%r145+5];
	cvt.rn.f32.u16 	%f91, %rs38;
	ld.global.f32 	%f92, [%rd3+20];
	fma.rn.f32 	%f93, %f92, %f91, %f90;
	ld.shared.u8 	%rs39, [%r145+133];
	cvt.rn.f32.u16 	%f94, %rs39;
	ld.global.f32 	%f95, [%rd3+44];
	fma.rn.f32 	%f96, %f95, %f94, %f93;
	ld.shared.u8 	%rs40, [%r145+261];
	cvt.rn.f32.u16 	%f97, %rs40;
	ld.global.f32 	%f98, [%rd3+68];
	fma.rn.f32 	%f99, %f98, %f97, %f96;
	ld.shared.u8 	%rs41, [%r145+389];
	cvt.rn.f32.u16 	%f100, %rs41;
	ld.global.f32 	%f101, [%rd3+92];
	fma.rn.f32 	%f102, %f101, %f100, %f99;
	ld.shared.u8 	%rs42, [%r145+517];
	cvt.rn.f32.u16 	%f103, %rs42;
	ld.global.f32 	%f104, [%rd3+116];
	fma.rn.f32 	%f105, %f104, %f103, %f102;
	ld.shared.u8 	%rs43, [%r145+645];
	cvt.rn.f32.u16 	%f106, %rs43;
	ld.global.f32 	%f107, [%rd3+140];
	fma.rn.f32 	%f108, %f107, %f106, %f105;
	add.s32 	%r146, %r138, %r16;
	add.s32 	%r147, %r140, %r15;
	mad.lo.s32 	%r148, %r146, 638, %r147;
	mul.wide.s32 	%rd21, %r148, 4;
	add.s64 	%rd22, %rd2, %rd21;
	ld.global.f32 	%f109, [%rd22];
	add.f32 	%f110, %f108, %f109;
	st.global.f32 	[%rd22], %f110;
	add.s32 	%r154, %r154, 1;
	setp.ne.s32 	%p10, %r154, %r26;
	@%p10 bra 	$L__BB1_14;
$L__BB1_15:
	add.s32 	%r150, %r150, 3844;
	setp.lt.s32 	%p11, %r150, %r4;
	@%p11 bra 	$L__BB1_4;
$L__BB1_16:
	add.s32 	%r30, %r149, 1;
	setp.ne.s32 	%p12, %r149, %r2;
	mov.u32 	%r149, %r30;
	@%p12 bra 	$L__BB1_2;
$L__BB1_17:
	ret;

}
	// .globl	_Z14layer1_sigmoidPfPh
.visible .entry _Z14layer1_sigmoidPfPh(
	.param .u64 .ptr .align 1 _Z14layer1_sigmoidPfPh_param_0,
	.param .u64 .ptr .align 1 _Z14layer1_sigmoidPfPh_param_1
)
{
	.reg .pred 	%p<7>;
	.reg .b32 	%r<64>;
	.reg .b32 	%f<72>;
	.reg .b64 	%rd<21>;

	ld.param.u64 	%rd3, [_Z14layer1_sigmoidPfPh_param_0];
	ld.param.u64 	%rd4, [_Z14layer1_sigmoidPfPh_param_1];
	cvta.to.global.u64 	%rd1, %rd4;
	cvta.to.global.u64 	%rd2, %rd3;
	mov.u32 	%r20, %nctaid.x;
	mov.u32 	%r21, %nctaid.y;
	mov.u32 	%r22, %nctaid.z;
	mov.u32 	%r1, %ntid.x;
	mov.u32 	%r2, %ntid.y;
	mov.u32 	%r3, %ntid.z;
	mul.lo.s32 	%r23, %r20, %r21;
	mul.lo.s32 	%r4, %r23, %r22;
	mul.lo.s32 	%r24, %r4, %r2;
	mul.lo.s32 	%r25, %r24, %r1;
	mul.lo.s32 	%r5, %r25, %r3;
	mov.u32 	%r26, %ctaid.z;
	mov.u32 	%r27, %ctaid.y;
	mad.lo.s32 	%r28, %r26, %r21, %r27;
	mov.u32 	%r29, %ctaid.x;
	mad.lo.s32 	%r6, %r28, %r20, %r29;
	mov.u32 	%r7, %tid.z;
	mad.lo.s32 	%r30, %r6, %r3, %r7;
	mov.u32 	%r8, %tid.y;
	mad.lo.s32 	%r31, %r30, %r2, %r8;
	mov.u32 	%r9, %tid.x;
	mad.lo.s32 	%r62, %r31, %r1, %r9;
	setp.gt.s32 	%p1, %r62, 1370423;
	@%p1 bra 	$L__BB2_7;
	add.s32 	%r32, %r6, %r4;
	mad.lo.s32 	%r33, %r3, %r32, %r7;
	mad.lo.s32 	%r34, %r2, %r33, %r8;
	mad.lo.s32 	%r35, %r1, %r34, %r9;
	max.s32 	%r36, %r35, 1370424;
	setp.lt.s32 	%p2, %r35, 1370424;
	selp.u32 	%r37, 1, 0, %p2;
	add.s32 	%r38, %r35, %r37;
	sub.s32 	%r39, %r36, %r38;
	div.u32 	%r40, %r39, %r5;
	add.s32 	%r11, %r40, %r37;
	and.b32  	%r41, %r11, 3;
	setp.eq.s32 	%p3, %r41, 3;
	@%p3 bra 	$L__BB2_4;
	add.s32 	%r42, %r11, 1;
	and.b32  	%r43, %r42, 3;
	neg.s32 	%r60, %r43;
$L__BB2_3:
	.pragma "nounroll";
	cvt.s64.s32 	%rd5, %r62;
	add.s64 	%rd6, %rd1, %rd5;
	mul.wide.s32 	%rd7, %r62, 4;
	add.s64 	%rd8, %rd2, %rd7;
	ld.global.f32 	%f1, [%rd8];
	mul.f32 	%f2, %f1, 0fBB800000;
	fma.rn.f32 	%f3, %f2, 0f3BBB989D, 0f3F000000;
	cvt.sat.f32.f32 	%f4, %f3;
	mov.f32 	%f5, 0f4B400001;
	mov.f32 	%f6, 0f437C0000;
	fma.rm.f32 	%f7, %f4, %f6, %f5;
	add.f32 	%f8, %f7, 0fCB40007F;
	neg.f32 	%f9, %f8;
	fma.rn.f32 	%f10, %f2, 0f3FB8AA3B, %f9;
	fma.rn.f32 	%f11, %f2, 0f32A57060, %f10;
	mov.b32 	%r44, %f7;
	shl.b32 	%r45, %r44, 23;
	mov.b32 	%f12, %r45;
	ex2.approx.ftz.f32 	%f13, %f11;
	fma.rn.f32 	%f14, %f13, %f12, 0f3F800000;
	mov.f32 	%f15, 0f437FFFBE;
	div.rn.f32 	%f16, %f15, %f14;
	cvt.rzi.u32.f32 	%r46, %f16;
	st.global.u8 	[%rd6], %r46;
	add.s32 	%r62, %r62, %r5;
	add.s32 	%r60, %r60, 1;
	setp.ne.s32 	%p4, %r60, 0;
	@%p4 bra 	$L__BB2_3;
$L__BB2_4:
	setp.lt.u32 	%p5, %r11, 3;
	@%p5 bra 	$L__BB2_7;
	cvt.s64.s32 	%rd13, %r5;
	mul.wide.s32 	%rd14, %r5, 4;
	shl.b32 	%r59, %r5, 2;
$L__BB2_6:
	cvt.s64.s32 	%rd9, %r62;
	mul.wide.s32 	%rd10, %r62, 4;
	add.s64 	%rd11, %rd2, %rd10;
	ld.global.f32 	%f17, [%rd11];
	mul.f32 	%f18, %f17, 0fBB800000;
	fma.rn.f32 	%f19, %f18, 0f3BBB989D, 0f3F000000;
	cvt.sat.f32.f32 	%f20, %f19;
	mov.f32 	%f21, 0f4B400001;
	mov.f32 	%f22, 0f437C0000;
	fma.rm.f32 	%f23, %f20, %f22, %f21;
	add.f32 	%f24, %f23, 0fCB40007F;
	neg.f32 	%f25, %f24;
	fma.rn.f32 	%f26, %f18, 0f3FB8AA3B, %f25;
	fma.rn.f32 	%f27, %f18, 0f32A57060, %f26;
	mov.b32 	%r47, %f23;
	shl.b32 	%r48, %r47, 23;
	mov.b32 	%f28, %r48;
	ex2.approx.ftz.f32 	%f29, %f27;
	fma.rn.f32 	%f30, %f29, %f28, 0f3F800000;
	mov.f32 	%f31, 0f437FFFBE;
	div.rn.f32 	%f32, %f31, %f30;
	cvt.rzi.u32.f32 	%r49, %f32;
	add.s64 	%rd12, %rd1, %rd9;
	st.global.u8 	[%rd12], %r49;
	add.s64 	%rd15, %rd11, %rd14;
	ld.global.f32 	%f33, [%rd15];
	mul.f32 	%f34, %f33, 0fBB800000;
	fma.rn.f32 	%f35, %f34, 0f3BBB989D, 0f3F000000;
	cvt.sat.f32.f32 	%f36, %f35;
	fma.rm.f32 	%f37, %f36, %f22, %f21;
	add.f32 	%f38, %f37, 0fCB40007F;
	neg.f32 	%f39, %f38;
	fma.rn.f32 	%f40, %f34, 0f3FB8AA3B, %f39;
	fma.rn.f32 	%f41, %f34, 0f32A57060, %f40;
	mov.b32 	%r50, %f37;
	shl.b32 	%r51, %r50, 23;
	mov.b32 	%f42, %r51;
	ex2.approx.ftz.f32 	%f43, %f41;
	fma.rn.f32 	%f44, %f43, %f42, 0f3F800000;
	div.rn.f32 	%f45, %f31, %f44;
	cvt.rzi.u32.f32 	%r52, %f45;
	add.s64 	%rd16, %rd12, %rd13;
	st.global.u8 	[%rd16], %r52;
	add.s64 	%rd17, %rd15, %rd14;
	ld.global.f32 	%f46, [%rd17];
	mul.f32 	%f47, %f46, 0fBB800000;
	fma.rn.f32 	%f48, %f47, 0f3BBB989D, 0f3F000000;
	cvt.sat.f32.f32 	%f49, %f48;
	fma.rm.f32 	%f50, %f49, %f22, %f21;
	add.f32 	%f51, %f50, 0fCB40007F;
	neg.f32 	%f52, %f51;
	fma.rn.f32 	%f53, %f47, 0f3FB8AA3B, %f52;
	fma.rn.f32 	%f54, %f47, 0f32A57060, %f53;
	mov.b32 	%r53, %f50;
	shl.b32 	%r54, %r53, 23;
	mov.b32 	%f55, %r54;
	ex2.approx.ftz.f32 	%f56, %f54;
	fma.rn.f32 	%f57, %f56, %f55, 0f3F800000;
	div.rn.f32 	%f58, %f31, %f57;
	cvt.rzi.u32.f32 	%r55, %f58;
	add.s64 	%rd18, %rd16, %rd13;
	st.global.u8 	[%rd18], %r55;
	add.s64 	%rd19, %rd17, %rd14;
	ld.global.f32 	%f59, [%rd19];
	mul.f32 	%f60, %f59, 0fBB800000;
	fma.rn.f32 	%f61, %f60, 0f3BBB989D, 0f3F000000;
	cvt.sat.f32.f32 	%f62, %f61;
	fma.rm.f32 	%f63, %f62, %f22, %f21;
	add.f32 	%f64, %f63, 0fCB40007F;
	neg.f32 	%f65, %f64;
	fma.rn.f32 	%f66, %f60, 0f3FB8AA3B, %f65;
	fma.rn.f32 	%f67, %f60, 0f32A57060, %f66;
	mov.b32 	%r56, %f63;
	shl.b32 	%r57, %r56, 23;
	mov.b32 	%f68, %r57;
	ex2.approx.ftz.f32 	%f69, %f67;
	fma.rn.f32 	%f70, %f69, %f68, 0f3F800000;
	div.rn.f32 	%f71, %f31, %f70;
	cvt.rzi.u32.f32 	%r58, %f71;
	add.s64 	%rd20, %rd18, %rd13;
	st.global.u8 	[%rd20], %r58;
	add.s32 	%r62, %r59, %r62;
	setp.lt.s32 	%p6, %r62, 1370424;
	@%p6 bra 	$L__BB2_6;
$L__BB2_7:
	ret;

}


// ===== COMPILED SASS (sm_100) =====

	.target	sm_100

	.elftype	@"ET_EXEC"


//--------------------- .note.nv.tkinfo           --------------------------
	.section	.note.nv.tkinfo,"",@"SHT_NOTE"
	.sectionflags	@"SHF_NOTE_NV_TKINFO"
	.tkinfo
        /*0018*/ 	.word	0x00000002
        /*0030*/ 	.string	""
        /*0030*/ 	.string	"ptxas"
        /*0030*/ 	.string	"Cuda compilation tools, release 13.0, V13.0.88"
        /*0030*/ 	.string	"Build cuda_13.0.r13.0/compiler.36424714_0"
        /*0030*/ 	.string	"-arch sm_100 -m 64 "



//--------------------- .note.nv.cuinfo           --------------------------
	.section	.note.nv.cuinfo,"",@"SHT_NOTE"
	.sectionflags	@"SHF_NOTE_NV_CUINFO"
        /*0018*/ 	.short	0x0002
        /*001a*/ 	.short	0x0064
        /*001c*/ 	.short	0x0082
	.zero		2


//--------------------- .nv.info                  --------------------------
	.section	.nv.info,"",@"SHT_CUDA_INFO"
	.align	4


	//----- nvinfo : EIATTR_REGCOUNT
	.align		4
        /*0000*/ 	.byte	0x04, 0x2f
        /*0002*/ 	.short	(.L_1 - .L_0)
	.align		4
.L_0:
        /*0004*/ 	.word	index@(_Z16layer1_init_biasPfS_)
        /*0008*/ 	.word	0x00000018


	//----- nvinfo : EIATTR_FRAME_SIZE
	.align		4
.L_1:
        /*000c*/ 	.byte	0x04, 0x11
        /*000e*/ 	.short	(.L_3 - .L_2)
	.align		4
.L_2:
        /*0010*/ 	.word	index@(_Z16layer1_init_biasPfS_)
        /*0014*/ 	.word	0x00000000


	//----- nvinfo : EIATTR_REGCOUNT
	.align		4
.L_3:
        /*0018*/ 	.byte	0x04, 0x2f
        /*001a*/ 	.short	(.L_5 - .L_4)
	.align		4
.L_4:
        /*001c*/ 	.word	index@(_Z19layer1_feature_mapsPfPhS_)
        /*0020*/ 	.word	0x00000020


	//----- nvinfo : EIATTR_FRAME_SIZE
	.align		4
.L_5:
        /*0024*/ 	.byte	0x04, 0x11
        /*0026*/ 	.short	(.L_7 - .L_6)
	.align		4
.L_6:
        /*0028*/ 	.word	index@(_Z19layer1_feature_mapsPfPhS_)
        /*002c*/ 	.word	0x00000000


	//----- nvinfo : EIATTR_REGCOUNT
	.align		4
.L_7:
        /*0030*/ 	.byte	0x04, 0x2f
        /*0032*/ 	.short	(.L_9 - .L_8)
	.align		4
.L_8:
        /*0034*/ 	.word	index@(_Z14layer1_sigmoidPfPh)
        /*0038*/ 	.word	0x00000017


	//----- nvinfo : EIATTR_FRAME_SIZE
	.align		4
.L_9:
        /*003c*/ 	.byte	0x04, 0x11
        /*003e*/ 	.short	(.L_11 - .L_10)
	.align		4
.L_10:
        /*0040*/ 	.word	index@($__internal_0_$__cuda_sm3x_div_rn_noftz_f32_slowpath)
        /*0044*/ 	.word	0x00000000


	//----- nvinfo : EIATTR_FRAME_SIZE
	.align		4
.L_11:
        /*0048*/ 	.byte	0x04, 0x11
        /*004a*/ 	.short	(.L_13 - .L_12)
	.align		4
.L_12:
        /*004c*/ 	.word	index@(_Z14layer1_sigmoidPfPh)
        /*0050*/ 	.word	0x00000000


	//----- nvinfo : EIATTR_MIN_STACK_SIZE
	.align		4
.L_13:
        /*0054*/ 	.byte	0x04, 0x12
        /*0056*/ 	.short	(.L_15 - .L_14)
	.align		4
.L_14:
        /*0058*/ 	.word	index@(_Z14layer1_sigmoidPfPh)
        /*005c*/ 	.word	0x00000000


	//----- nvinfo : EIATTR_MIN_STACK_SIZE
	.align		4
.L_15:
        /*0060*/ 	.byte	0x04, 0x12
        /*0062*/ 	.short	(.L_17 - .L_16)
	.align		4
.L_16:
        /*0064*/ 	.word	index@(_Z19layer1_feature_mapsPfPhS_)
        /*0068*/ 	.word	0x00000000


	//----- nvinfo : EIATTR_MIN_STACK_SIZE
	.align		4
.L_17:
        /*006c*/ 	.byte	0x04, 0x12
        /*006e*/ 	.short	(.L_19 - .L_18)
	.align		4
.L_18:
        /*0070*/ 	.word	index@(_Z16layer1_init_biasPfS_)
        /*0074*/ 	.word	0x00000000
.L_19:


//--------------------- .nv.compat                --------------------------
	.section	.nv.compat,"",@"SHT_CUDA_COMPAT_INFO"
	.align	4
        /*0000*/ 	.byte	0x02, 0x09, 0x00, 0x00, 0x02, 0x02, 0x01, 0x00, 0x02, 0x05, 0x05, 0x00, 0x03, 0x07, 0x01, 0x01
        /*0010*/ 	.byte	0x02, 0x03, 0x00, 0x00, 0x02, 0x06, 0x01, 0x00, 0x04, 0x0b, 0x08, 0x00, 0x01, 0x00, 0x00, 0x00
        /*0020*/ 	.byte	0x00, 0x00, 0x00, 0x00


//--------------------- .nv.info._Z14layer1_sigmoidPfPh --------------------------
	.section	.nv.info._Z14layer1_sigmoidPfPh,"",@"SHT_CUDA_INFO"
	.sectionflags	@""
	.align	4


	//----- nvinfo : EIATTR_CUDA_API_VERSION
	.align		4
        /*0000*/ 	.byte	0x04, 0x37
        /*0002*/ 	.short	(.L_21 - .L_20)
.L_20:
        /*0004*/ 	.word	0x00000082


	//----- nvinfo : EIATTR_KPARAM_INFO
	.align		4
.L_21:
        /*0008*/ 	.byte	0x04, 0x17
        /*000a*/ 	.short	(.L_23 - .L_22)
.L_22:
        /*000c*/ 	.word	0x00000000
        /*0010*/ 	.short	0x0001
        /*0012*/ 	.short	0x0008
        /*0014*/ 	.byte	0x00, 0xf5, 0x21, 0x00


	//----- nvinfo : EIATTR_KPARAM_INFO
	.align		4
.L_23:
        /*0018*/ 	.byte	0x04, 0x17
        /*001a*/ 	.short	(.L_25 - .L_24)
.L_24:
        /*001c*/ 	.word	0x00000000
        /*0020*/ 	.short	0x0000
        /*0022*/ 	.short	0x0000
        /*0024*/ 	.byte	0x00, 0xf5, 0x21, 0x00


	//----- nvinfo : EIATTR_SPARSE_MMA_MASK
	.align		4
.L_25:
        /*0028*/ 	.byte	0x03, 0x50
        /*002a*/ 	.short	0x0000


	//----- nvinfo : EIATTR_MAXREG_COUNT
	.align		4
        /*002c*/ 	.byte	0x03, 0x1b
        /*002e*/ 	.short	0x00ff


	//----- nvinfo : EIATTR_MERCURY_ISA_VERSION
	.align		4
        /*0030*/ 	.byte	0x03, 0x5f
        /*0032*/ 	.short	0x0101


	//----- nvinfo : EIATTR_VRC_CTA_INIT_COUNT
	.align		4
        /*0034*/ 	.byte	0x02, 0x4a
	.zero		1
	.zero		1


	//----- nvinfo : EIATTR_EXIT_INSTR_OFFSETS
	.align		4
        /*0038*/ 	.byte	0x04, 0x1c
        /*003a*/ 	.short	(.L_27 - .L_26)


	//   ....[0]....
.L_26:
        /*003c*/ 	.word	0x00000150


	//   ....[1]....
        /*0040*/ 	.word	0x00000640


	//   ....[2]....
        /*0044*/ 	.word	0x00000e30


	//----- nvinfo : EIATTR_CRS_STACK_SIZE
	.align		4
.L_27:
        /*0048*/ 	.byte	0x04, 0x1e
        /*004a*/ 	.short	(.L_29 - .L_28)
.L_28:
        /*004c*/ 	.word	0x00000000


	//----- nvinfo : EIATTR_CBANK_PARAM_SIZE
	.align		4
.L_29:
        /*0050*/ 	.byte	0x03, 0x19
        /*0052*/ 	.short	0x0010


	//----- nvinfo : EIATTR_PARAM_CBANK
	.align		4
        /*0054*/ 	.byte	0x04, 0x0a
        /*0056*/ 	.short	(.L_31 - .L_30)
	.align		4
.L_30:
        /*0058*/ 	.word	index@(.nv.constant0._Z14layer1_sigmoidPfPh)
        /*005c*/ 	.short	0x0380
        /*005e*/ 	.short	0x0010


	//----- nvinfo : EIATTR_SW_WAR
	.align		4
.L_31:
        /*0060*/ 	.byte	0x04, 0x36
        /*0062*/ 	.short	(.L_33 - .L_32)
.L_32:
        /*0064*/ 	.word	0x00000008
.L_33:


//--------------------- .nv.info._Z19layer1_feature_mapsPfPhS_ --------------------------
	.section	.nv.info._Z19layer1_feature_mapsPfPhS_,"",@"SHT_CUDA_INFO"
	.sectionflags	@""
	.align	4


	//----- nvinfo : EIATTR_CUDA_API_VERSION
	.align		4
        /*0000*/ 	.byte	0x04, 0x37
        /*0002*/ 	.short	(.L_35 - .L_34)
.L_34:
        /*0004*/ 	.word	0x00000082


	//----- nvinfo : EIATTR_KPARAM_INFO
	.align		4
.L_35:
        /*0008*/ 	.byte	0x04, 0x17
        /*000a*/ 	.short	(.L_37 - .L_36)
.L_36:
        /*000c*/ 	.word	0x00000000
        /*0010*/ 	.short	0x0002
        /*0012*/ 	.short	0x0010
        /*0014*/ 	.byte	0x00, 0xf5, 0x21, 0x00


	//----- nvinfo : EIATTR_KPARAM_INFO
	.align		4
.L_37:
        /*0018*/ 	.byte	0x04, 0x17
        /*001a*/ 	.short	(.L_39 - .L_38)
.L_38:
        /*001c*/ 	.word	0x00000000
        /*0020*/ 	.short	0x0001
        /*0022*/ 	.short	0x0008
        /*0024*/ 	.byte	0x00, 0xf5, 0x21, 0x00


	//----- nvinfo : EIATTR_KPARAM_INFO
	.align		4
.L_39:
        /*0028*/ 	.byte	0x04, 0x17
        /*002a*/ 	.short	(.L_41 - .L_40)
.L_40:
        /*002c*/ 	.word	0x00000000
        /*0030*/ 	.short	0x0000
        /*0032*/ 	.short	0x0000
        /*0034*/ 	.byte	0x00, 0xf5, 0x21, 0x00


	//----- nvinfo : EIATTR_SPARSE_MMA_MASK
	.align		4
.L_41:
        /*0038*/ 	.byte	0x03, 0x50
        /*003a*/ 	.short	0x0000


	//----- nvinfo : EIATTR_MAXREG_COUNT
	.align		4
        /*003c*/ 	.byte	0x03, 0x1b
        /*003e*/ 	.short	0x00ff


	//----- nvinfo : EIATTR_NUM_BARRIERS
	.align		4
        /*0040*/ 	.byte	0x02, 0x4c
        /*0042*/ 	.byte	0x01
	.zero		1


	//----- nvinfo : EIATTR_MERCURY_ISA_VERSION
	.align		4
        /*0044*/ 	.byte	0x03, 0x5f
        /*0046*/ 	.short	0x0101


	//----- nvinfo : EIATTR_VRC_CTA_INIT_COUNT
	.align		4
        /*0048*/ 	.byte	0x02, 0x4a
	.zero		1
	.zero		1


	//----- nvinfo : EIATTR_EXIT_INSTR_OFFSETS
	.align		4
        /*004c*/ 	.byte	0x04, 0x1c
        /*004e*/ 	.short	(.L_43 - .L_42)


	//   ....[0]....
.L_42:
        /*0050*/ 	.word	0x000001c0


	//   ....[1]....
        /*0054*/ 	.word	0x00002b30


	//----- nvinfo : EIATTR_CRS_STACK_SIZE
	.align		4
.L_43:
        /*0058*/ 	.byte	0x04, 0x1e
        /*005a*/ 	.short	(.L_45 - .L_44)
.L_44:
        /*005c*/ 	.word	0x00000000


	//----- nvinfo : EIATTR_CBANK_PARAM_SIZE
	.align		4
.L_45:
        /*0060*/ 	.byte	0x03, 0x19
        /*0062*/ 	.short	0x0018


	//----- nvinfo : EIATTR_PARAM_CBANK
	.align		4
        /*0064*/ 	.byte	0x04, 0x0a
        /*0066*/ 	.short	(.L_47 - .L_46)
	.align		4
.L_46:
        /*0068*/ 	.word	index@(.nv.constant0._Z19layer1_feature_mapsPfPhS_)
        /*006c*/ 	.short	0x0380
        /*006e*/ 	.short	0x0018


	//----- nvinfo : EIATTR_SW_WAR
	.align		4
.L_47:
        /*0070*/ 	.byte	0x04, 0x36
        /*0072*/ 	.short	(.L_49 - .L_48)
.L_48:
        /*0074*/ 	.word	0x00000008
.L_49:


//--------------------- .nv.info._Z16layer1_init_biasPfS_ --------------------------
	.section	.nv.info._Z16layer1_init_biasPfS_,"",@"SHT_CUDA_INFO"
	.sectionflags	@""
	.align	4


	//----- nvinfo : EIATTR_CUDA_API_VERSION
	.align		4
        /*0000*/ 	.byte	0x04, 0x37
        /*0002*/ 	.short	(.L_51 - .L_50)
.L_50:
        /*0004*/ 	.word	0x00000082


	//----- nvinfo : EIATTR_KPARAM_INFO
	.align		4
.L_51:
        /*0008*/ 	.byte	0x04, 0x17
        /*000a*/ 	.short	(.L_53 - .L_52)
.L_52:
        /*000c*/ 	.word	0x00000000
        /*0010*/ 	.short	0x0001
        /*0012*/ 	.short	0x0008
        /*0014*/ 	.byte	0x00, 0xf5, 0x21, 0x00


	//----- nvinfo : EIATTR_KPARAM_INFO
	.align		4
.L_53:
        /*0018*/ 	.byte	0x04, 0x17
        /*001a*/ 	.short	(.L_55 - .L_54)
.L_54:
        /*001c*/ 	.word	0x00000000
        /*0020*/ 	.short	0x0000
        /*0022*/ 	.short	0x0000
        /*0024*/ 	.byte	0x00, 0xf5, 0x21, 0x00


	//----- nvinfo : EIATTR_SPARSE_MMA_MASK
	.align		4
.L_55:
        /*0028*/ 	.byte	0x03, 0x50
        /*002a*/ 	.short	0x0000


	//----- nvinfo : EIATTR_MAXREG_COUNT
	.align		4
        /*002c*/ 	.byte	0x03, 0x1b
        /*002e*/ 	.short	0x00ff


	//----- nvinfo : EIATTR_MERCURY_ISA_VERSION
	.align		4
        /*0030*/ 	.byte	0x03, 0x5f
        /*0032*/ 	.short	0x0101


	//----- nvinfo : EIATTR_VRC_CTA_INIT_COUNT
	.align		4
        /*0034*/ 	.byte	0x02, 0x4a
	.zero		1
	.zero		1


	//----- nvinfo : EIATTR_EXIT_INSTR_OFFSETS
	.align		4
        /*0038*/ 	.byte	0x04, 0x1c
        /*003a*/ 	.short	(.L_57 - .L_56)


	//   ....[0]....
.L_56:
        /*003c*/ 	.word	0x00000150


	//   ....[1]....
        /*0040*/ 	.word	0x000004d0


	//   ....[2]....
        /*0044*/ 	.word	0x00000700


	//----- nvinfo : EIATTR_CRS_STACK_SIZE
	.align		4
.L_57:
        /*0048*/ 	.byte	0x04, 0x1e
        /*004a*/ 	.short	(.L_59 - .L_58)
.L_58:
        /*004c*/ 	.word	0x00000000


	//----- nvinfo : EIATTR_CBANK_PARAM_SIZE
	.align		4
.L_59:
        /*0050*/ 	.byte	0x03, 0x19
        /*0052*/ 	.short	0x0010


	//----- nvinfo : EIATTR_PARAM_CBANK
	.align		4
        /*0054*/ 	.byte	0x04, 0x0a
        /*0056*/ 	.short	(.L_61 - .L_60)
	.align		4
.L_60:
        /*0058*/ 	.word	index@(.nv.constant0._Z16layer1_init_biasPfS_)
        /*005c*/ 	.short	0x0380
        /*005e*/ 	.short	0x0010


	//----- nvinfo : EIATTR_SW_WAR
	.align		4
.L_61:
        /*0060*/ 	.byte	0x04, 0x36
        /*0062*/ 	.short	(.L_63 - .L_62)
.L_62:
        /*0064*/ 	.word	0x00000008
.L_63:


//--------------------- .nv.callgraph             --------------------------
	.section	.nv.callgraph,"",@"SHT_CUDA_CALLGRAPH"
	.align	4
	.sectionentsize	8
	.align		4
        /*0000*/ 	.word	0x00000000
	.align		4
        /*0004*/ 	.word	0xffffffff
	.align		4
        /*0008*/ 	.word	0x00000000
	.align		4
        /*000c*/ 	.word	0xfffffffe
	.align		4
        /*0010*/ 	.word	0x00000000
	.align		4
        /*0014*/ 	.word	0xfffffffd
	.align		4
        /*0018*/ 	.word	0x00000000
	.align		4
        /*001c*/ 	.word	0xfffffffc


//--------------------- .text._Z14layer1_sigmoidPfPh --------------------------
	.section	.text._Z14layer1_sigmoidPfPh,"ax",@progbits
	.align	128
        .global         _Z14layer1_sigmoidPfPh
        .type           _Z14layer1_sigmoidPfPh,@function
        .size           _Z14layer1_sigmoidPfPh,(.L_x_52 - _Z14layer1_sigmoidPfPh)
        .other          _Z14layer1_sigmoidPfPh,@"STO_CUDA_ENTRY STV_DEFAULT"
_Z14layer1_sigmoidPfPh:
.text._Z14layer1_sigmoidPfPh:
[----:B------:R-:W-:Y:S08]  /*0000*/  LDC R1, c[0x0][0x37c] ;  /* 0x0000df00ff017b82 */ /* 0x000ff00000000800 */
[----:B------:R-:W-:Y:S01]  /*0010*/  S2UR UR4, SR_CTAID.Z ;  /* 0x00000000000479c3 */ /* 0x000fe20000002700 */
[----:B------:R-:W0:Y:S01]  /*0020*/  S2R R8, SR_TID.Z ;  /* 0x0000000000087919 */ /* 0x000e220000002300 */
[----:B------:R-:W1:Y:S01]  /*0030*/  LDCU UR5, c[0x0][0x370] ;  /* 0x00006e00ff0577ac */ /* 0x000e620008000800 */
[----:B------:R-:W2:Y:S01]  /*0040*/  S2R R7, SR_TID.Y ;  /* 0x0000000000077919 */ /* 0x000ea20000002200 */
[----:B------:R-:W3:Y:S04]  /*0050*/  LDCU UR7, c[0x0][0x374] ;  /* 0x00006e80ff0777ac */ /* 0x000ee80008000800 */
[----:B------:R-:W3:Y:S01]  /*0060*/  S2UR UR6, SR_CTAID.Y ;  /* 0x00000000000679c3 */ /* 0x000ee20000002600 */
[----:B------:R-:W4:Y:S01]  /*0070*/  S2R R9, SR_TID.X ;  /* 0x0000000000097919 */ /* 0x000f220000002100 */
[----:B------:R-:W5:Y:S01]  /*0080*/  LDCU UR8, c[0x0][0x378] ;  /* 0x00006f00ff0877ac */ /* 0x000f620008000800 */
[----:B------:R-:W4:Y:S05]  /*0090*/  LDCU UR10, c[0x0][0x360] ;  /* 0x00006c00ff0a77ac */ /* 0x000f2a0008000800 */
[----:B------:R-:W1:Y:S01]  /*00a0*/  S2UR UR9, SR_CTAID.X ;  /* 0x00000000000979c3 */ /* 0x000e620000002500 */
[----:B------:R-:W2:Y:S07]  /*00b0*/  LDCU UR11, c[0x0][0x364] ;  /* 0x00006c80ff0b77ac */ /* 0x000eae0008000800 */
[----:B------:R-:W0:Y:S01]  /*00c0*/  LDC R3, c[0x0][0x368] ;  /* 0x0000da00ff037b82 */ /* 0x000e220000000800 */
[----:B---3--:R-:W-:-:S04]  /*00d0*/  UIMAD UR4, UR7, UR4, UR6 ;  /* 0x00000004070472a4 */ /* 0x008fc8000f8e0206 */
[----:B-1----:R-:W-:Y:S02]  /*00e0*/  UIMAD UR6, UR4, UR5, UR9 ;  /* 0x00000005040672a4 */ /* 0x002fe4000f8e0209 */
[----:B------:R-:W-:-:S04]  /*00f0*/  UIMAD UR4, UR5, UR7, URZ ;  /* 0x00000007050472a4 */ /* 0x000fc8000f8e02ff */
[----:B-----5:R-:W-:Y:S01]  /*0100*/  UIMAD UR4, UR4, UR8, URZ ;  /* 0x00000008040472a4 */ /* 0x020fe2000f8e02ff */
[----:B0-----:R-:W-:-:S04]  /*0110*/  IMAD R0, R3, UR6, R8 ;  /* 0x0000000603007c24 */ /* 0x001fc8000f8e0208 */
[----:B--2---:R-:W-:-:S04]  /*0120*/  IMAD R0, R0, UR11, R7 ;  /* 0x0000000b00007c24 */ /* 0x004fc8000f8e0207 */
[----:B----4-:R-:W-:-:S05]  /*0130*/  IMAD R5, R0, UR10, R9 ;  /* 0x0000000a00057c24 */ /* 0x010fca000f8e0209 */
[----:B------:R-:W-:-:S13]  /*0140*/  ISETP.GT.AND P0, PT, R5, 0x14e937, PT ;  /* 0x0014e9370500780c */ /* 0x000fda0003f04270 */
[----:B------:R-:W-:Y:S05]  /*0150*/  @P0 EXIT ;  /* 0x000000000000094d */ /* 0x000fea0003800000 */
[----:B------:R-:W-:Y:S01]  /*0160*/  UIMAD UR5, UR4, UR11, URZ ;  /* 0x0000000b040572a4 */ /* 0x000fe2000f8e02ff */
[----:B------:R-:W-:Y:S01]  /*0170*/  BSSY.RECONVERGENT B0, `(.L_x_0) ;  /* 0x000004b000007945 */ /* 0x000fe20003800200 */
[----:B------:R-:W-:Y:S02]  /*0180*/  UIADD3 UR4, UPT, UPT, UR4, UR6, URZ ;  /* 0x0000000604047290 */ /* 0x000fe4000fffe0ff */
[----:B------:R-:W-:Y:S01]  /*0190*/  UIMAD UR5, UR5, UR10, URZ ;  /* 0x0000000a050572a4 */ /* 0x000fe2000f8e02ff */
[----:B------:R-:W0:Y:S03]  /*01a0*/  LDCU.64 UR6, c[0x0][0x388] ;  /* 0x00007100ff0677ac */ /* 0x000e260008000a00 */
[C---:B------:R-:W-:Y:S02]  /*01b0*/  IMAD R0, R3.reuse, UR4, R8 ;  /* 0x0000000403007c24 */ /* 0x040fe4000f8e0208 */
[----:B------:R-:W-:-:S02]  /*01c0*/  IMAD R4, R3, UR5, RZ ;  /* 0x0000000503047c24 */ /* 0x000fc4000f8e02ff */
[----:B------:R-:W-:Y:S02]  /*01d0*/  IMAD R0, R0, UR11, R7 ;  /* 0x0000000b00007c24 */ /* 0x000fe4000f8e0207 */
[----:B------:R-:W1:Y:S01]  /*01e0*/  I2F.U32.RP R6, R4 ;  /* 0x0000000400067306 */ /* 0x000e620000209000 */
[----:B------:R-:W-:Y:S01]  /*01f0*/  IMAD.MOV R7, RZ, RZ, -R4 ;  /* 0x000000ffff077224 */ /* 0x000fe200078e0a04 */
[----:B------:R-:W-:Y:S01]  /*0200*/  ISETP.NE.U32.AND P2, PT, R4, RZ, PT ;  /* 0x000000ff0400720c */ /* 0x000fe20003f45070 */
[----:B------:R-:W-:Y:S01]  /*0210*/  IMAD R0, R0, UR10, R9 ;  /* 0x0000000a00007c24 */ /* 0x000fe2000f8e0209 */
[----:B------:R-:W2:Y:S02]  /*0220*/  LDCU.64 UR4, c[0x0][0x358] ;  /* 0x00006b00ff0477ac */ /* 0x000ea40008000a00 */
[----:B------:R-:W-:Y:S02]  /*0230*/  MOV R9, R7 ;  /* 0x0000000700097202 */ /* 0x000fe40000000f00 */
[----:B------:R-:W-:-:S02]  /*0240*/  ISETP.GE.AND P0, PT, R0, 0x14e938, PT ;  /* 0x0014e9380000780c */ /* 0x000fc40003f06270 */
[----:B------:R-:W-:Y:S01]  /*0250*/  VIMNMX R7, PT, PT, R0, 0x14e938, !PT ;  /* 0x0014e93800077848 */ /* 0x000fe20007fe0100 */
[----:B-1----:R-:W1:Y:S02]  /*0260*/  MUFU.RCP R6, R6 ;  /* 0x0000000600067308 */ /* 0x002e640000001000 */
[----:B-1----:R-:W-:Y:S02]  /*0270*/  IADD3 R2, PT, PT, R6, 0xffffffe, RZ ;  /* 0x0ffffffe06027810 */ /* 0x002fe40007ffe0ff */
[----:B------:R-:W-:-:S04]  /*0280*/  SEL R6, RZ, 0x1, P0 ;  /* 0x00000001ff067807 */ /* 0x000fc80000000000 */
[----:B------:R1:W3:Y:S01]  /*0290*/  F2I.FTZ.U32.TRUNC.NTZ R3, R2 ;  /* 0x0000000200037305 */ /* 0x0002e2000021f000 */
[----:B------:R-:W-:Y:S01]  /*02a0*/  IADD3 R7, PT, PT, R7, -R0, -R6 ;  /* 0x8000000007077210 */ /* 0x000fe20007ffe806 */
[----:B-1----:R-:W-:Y:S02]  /*02b0*/  IMAD.MOV.U32 R2, RZ, RZ, RZ ;  /* 0x000000ffff027224 */ /* 0x002fe400078e00ff */
[----:B---3--:R-:W-:-:S04]  /*02c0*/  IMAD R9, R9, R3, RZ ;  /* 0x0000000309097224 */ /* 0x008fc800078e02ff */
[----:B------:R-:W-:-:S06]  /*02d0*/  IMAD.HI.U32 R8, R3, R9, R2 ;  /* 0x0000000903087227 */ /* 0x000fcc00078e0002 */
[----:B------:R-:W-:-:S05]  /*02e0*/  IMAD.HI.U32 R3, R8, R7, RZ ;  /* 0x0000000708037227 */ /* 0x000fca00078e00ff */
[----:B------:R-:W-:-:S05]  /*02f0*/  IADD3 R0, PT, PT, -R3, RZ, RZ ;  /* 0x000000ff03007210 */ /* 0x000fca0007ffe1ff */
[----:B------:R-:W-:-:S05]  /*0300*/  IMAD R7, R4, R0, R7 ;  /* 0x0000000004077224 */ /* 0x000fca00078e0207 */
[----:B------:R-:W-:-:S13]  /*0310*/  ISETP.GE.U32.AND P0, PT, R7, R4, PT ;  /* 0x000000040700720c */ /* 0x000fda0003f06070 */
[----:B------:R-:W-:Y:S01]  /*0320*/  @P0 IMAD.IADD R7, R7, 0x1, -R4 ;  /* 0x0000000107070824 */ /* 0x000fe200078e0a04 */
[----:B------:R-:W-:-:S04]  /*0330*/  @P0 IADD3 R3, PT, PT, R3, 0x1, RZ ;  /* 0x0000000103030810 */ /* 0x000fc80007ffe0ff */
[----:B------:R-:W-:-:S13]  /*0340*/  ISETP.GE.U32.AND P1, PT, R7, R4, PT ;  /* 0x000000040700720c */ /* 0x000fda0003f26070 */
[----:B------:R-:W-:Y:S01]  /*0350*/  @P1 VIADD R3, R3, 0x1 ;  /* 0x0000000103031836 */ /* 0x000fe20000000000 */
[----:B------:R-:W-:-:S04]  /*0360*/  @!P2 LOP3.LUT R3, RZ, R4, RZ, 0x33, !PT ;  /* 0x00000004ff03a212 */ /* 0x000fc800078e33ff */
[----:B------:R-:W-:Y:S01]  /*0370*/  IADD3 R7, PT, PT, R6, R3, RZ ;  /* 0x0000000306077210 */ /* 0x000fe20007ffe0ff */
[----:B------:R-:W-:-:S03]  /*0380*/  IMAD.MOV.U32 R6, RZ, RZ, 0x437fffbe ;  /* 0x437fffbeff067424 */ /* 0x000fc600078e00ff */
[----:B------:R-:W-:-:S04]  /*0390*/  LOP3.LUT R0, R7, 0x3, RZ, 0xc0, !PT ;  /* 0x0000000307007812 */ /* 0x000fc800078ec0ff */
[----:B------:R-:W-:-:S13]  /*03a0*/  ISETP.NE.AND P0, PT, R0, 0x3, PT ;  /* 0x000000030000780c */ /* 0x000fda0003f05270 */
[----:B0-2---:R-:W-:Y:S05]  /*03b0*/  @!P0 BRA `(.L_x_1) ;  /* 0x0000000000988947 */ /* 0x005fea0003800000 */
[----:B------:R-:W0:Y:S01]  /*03c0*/  LDC.64 R14, c[0x0][0x380] ;  /* 0x0000e000ff0e7b82 */ /* 0x000e220000000a00 */
[----:B------:R-:W-:-:S04]  /*03d0*/  IADD3 R0, PT, PT, R7, 0x1, RZ ;  /* 0x0000000107007810 */ /* 0x000fc80007ffe0ff */
[----:B------:R-:W-:-:S05]  /*03e0*/  LOP3.LUT R0, R0, 0x3, RZ, 0xc0, !PT ;  /* 0x0000000300007812 */ /* 0x000fca00078ec0ff */
[----:B------:R-:W-:-:S07]  /*03f0*/  IMAD.MOV R10, RZ, RZ, -R0 ;  /* 0x000000ffff0a7224 */ /* 0x000fce00078e0a00 */
.L_x_4:
[----:B01----:R-:W-:-:S06]  /*0400*/  IMAD.WIDE R2, R5, 0x4, R14 ;  /* 0x0000000405027825 */ /* 0x003fcc00078e020e */
[----:B------:R-:W2:Y:S01]  /*0410*/  LDG.E R2, desc[UR4][R2.64] ;  /* 0x0000000402027981 */ /* 0x000ea2000c1e1900 */
[----:B------:R-:W-:Y:S02]  /*0420*/  HFMA2 R9, -RZ, RZ, 0.96630859375, -0.0022525787353515625 ;  /* 0x3bbb989dff097431 */ /* 0x000fe400000001ff */
[----:B------:R-:W-:Y:S01]  /*0430*/  IMAD.MOV.U32 R11, RZ, RZ, 0x437c0000 ;  /* 0x437c0000ff0b7424 */ /* 0x000fe200078e00ff */
[C---:B------:R-:W-:Y:S01]  /*0440*/  IADD3 R16, P1, PT, R5.reuse, UR6, RZ ;  /* 0x0000000605107c10 */ /* 0x040fe2000ff3e0ff */
[----:B------:R-:W-:Y:S01]  /*0450*/  VIADD R10, R10, 0x1 ;  /* 0x000000010a0a7836 */ /* 0x000fe20000000000 */
[----:B------:R-:W-:Y:S02]  /*0460*/  BSSY.RECONVERGENT B1, `(.L_x_2) ;  /* 0x0000017000017945 */ /* 0x000fe40003800200 */
[----:B------:R-:W-:Y:S02]  /*0470*/  LEA.HI.X.SX32 R17, R5, UR7, 0x1, P1 ;  /* 0x0000000705117c11 */ /* 0x000fe400088f0eff */
[----:B------:R-:W-:Y:S01]  /*0480*/  ISETP.NE.AND P2, PT, R10, RZ, PT ;  /* 0x000000ff0a00720c */ /* 0x000fe20003f45270 */
[----:B--2---:R-:W-:-:S04]  /*0490*/  FMUL R0, R2, -0.00390625 ;  /* 0xbb80000002007820 */ /* 0x004fc80000400000 */
[----:B------:R-:W-:-:S04]  /*04a0*/  FFMA.SAT R8, R0, R9, 0.5 ;  /* 0x3f00000000087423 */ /* 0x000fc80000002009 */
[----:B------:R-:W-:-:S04]  /*04b0*/  FFMA.RM R8, R8, R11, 12582913 ;  /* 0x4b40000108087423 */ /* 0x000fc8000000400b */
[C---:B------:R-:W-:Y:S01]  /*04c0*/  FADD R9, R8.reuse, -12583039 ;  /* 0xcb40007f08097421 */ /* 0x040fe20000000000 */
[----:B------:R-:W-:-:S03]  /*04d0*/  SHF.L.U32 R8, R8, 0x17, RZ ;  /* 0x0000001708087819 */ /* 0x000fc600000006ff */
[----:B------:R-:W-:-:S04]  /*04e0*/  FFMA R9, R0, 1.4426950216293334961, -R9 ;  /* 0x3fb8aa3b00097823 */ /* 0x000fc80000000809 */
[----:B------:R-:W-:-:S06]  /*04f0*/  FFMA R9, R0, 1.925963033500011079e-08, R9 ;  /* 0x32a5706000097823 */ /* 0x000fcc0000000009 */
[----:B------:R-:W0:Y:S02]  /*0500*/  MUFU.EX2 R9, R9 ;  /* 0x0000000900097308 */ /* 0x000e240000000800 */
[----:B0-----:R-:W-:-:S06]  /*0510*/  FFMA R11, R8, R9, 1 ;  /* 0x3f800000080b7423 */ /* 0x001fcc0000000009 */
[----:B------:R-:W0:Y:S08]  /*0520*/  MUFU.RCP R0, R11 ;  /* 0x0000000b00007308 */ /* 0x000e300000001000 */
[----:B------:R-:W1:Y:S01]  /*0530*/  FCHK P0, R6, R11 ;  /* 0x0000000b06007302 */ /* 0x000e620000000000 */
[----:B0-----:R-:W-:-:S04]  /*0540*/  FFMA R3, -R11, R0, 1 ;  /* 0x3f8000000b037423 */ /* 0x001fc80000000100 */
[----:B------:R-:W-:-:S04]  /*0550*/  FFMA R0, R0, R3, R0 ;  /* 0x0000000300007223 */ /* 0x000fc80000000000 */
[----:B------:R-:W-:-:S04]  /*0560*/  FFMA R3, R0, 255.998992919921875, RZ ;  /* 0x437fffbe00037823 */ /* 0x000fc800000000ff */
[----:B------:R-:W-:-:S04]  /*0570*/  FFMA R2, -R11, R3, 255.998992919921875 ;  /* 0x437fffbe0b027423 */ /* 0x000fc80000000103 */
[----:B------:R-:W-:Y:S01]  /*0580*/  FFMA R0, R0, R2, R3 ;  /* 0x0000000200007223 */ /* 0x000fe20000000003 */
[----:B-1----:R-:W-:Y:S06]  /*0590*/  @!P0 BRA `(.L_x_3) ;  /* 0x00000000000c8947 */ /* 0x002fec0003800000 */
[----:B------:R-:W-:Y:S02]  /*05a0*/  MOV R3, R11 ;  /* 0x0000000b00037202 */ /* 0x000fe40000000f00 */
[----:B------:R-:W-:-:S07]  /*05b0*/  MOV R2, 0x5d0 ;  /* 0x000005d000027802 */ /* 0x000fce0000000f00 */
[----:B------:R-:W-:Y:S05]  /*05c0*/  CALL.REL.NOINC `($__internal_0_$__cuda_sm3x_div_rn_noftz_f32_slowpath) ;  /* 0x00000008001c7944 */ /* 0x000fea0003c00000 */
.L_x_3:
[----:B------:R-:W-:Y:S05]  /*05d0*/  BSYNC.RECONVERGENT B1 ;  /* 0x0000000000017941 */ /* 0x000fea0003800200 */
.L_x_2:
[----:B------:R-:W0:Y:S01]  /*05e0*/  F2I.U32.TRUNC.NTZ R3, R0 ;  /* 0x0000000000037305 */ /* 0x000e22000020f000 */
[----:B------:R-:W-:Y:S01]  /*05f0*/  IADD3 R5, PT, PT, R4, R5, RZ ;  /* 0x0000000504057210 */ /* 0x000fe20007ffe0ff */
[----:B0-----:R1:W-:Y:S01]  /*0600*/  STG.E.U8 desc[UR4][R16.64], R3 ;  /* 0x0000000310007986 */ /* 0x0013e2000c101104 */
[----:B------:R-:W-:Y:S05]  /*0610*/  @P2 BRA `(.L_x_4) ;  /* 0xfffffffc00782947 */ /* 0x000fea000383ffff */
.L_x_1:
[----:B------:R-:W-:Y:S05]  /*0620*/  BSYNC.RECONVERGENT B0 ;  /* 0x0000000000007941 */ /* 0x000fea0003800200 */
.L_x_0:
[----:B------:R-:W-:-:S13]  /*0630*/  ISETP.GE.U32.AND P0, PT, R7, 0x3, PT ;  /* 0x000000030700780c */ /* 0x000fda0003f06070 */
[----:B------:R-:W-:Y:S05]  /*0640*/  @!P0 EXIT ;  /* 0x000000000000894d */ /* 0x000fea0003800000 */
[----:B------:R-:W0:Y:S01]  /*0650*/  LDC.64 R14, c[0x0][0x380] ;  /* 0x0000e000ff0e7b82 */ /* 0x000e220000000a00 */
[----:B------:R-:W-:Y:S01]  /*0660*/  SHF.R.S32.HI R7, RZ, 0x1f, R4 ;  /* 0x0000001fff077819 */ /* 0x000fe20000011404 */
[----:B------:R-:W2:Y:S06]  /*0670*/  LDCU.64 UR6, c[0x0][0x388] ;  /* 0x00007100ff0677ac */ /* 0x000eac0008000a00 */
.L_x_13:
[----:B01----:R-:W-:-:S05]  /*0680*/  IMAD.WIDE R16, R5, 0x4, R14 ;  /* 0x0000000405107825 */ /* 0x003fca00078e020e */
[----:B---3--:R-:W3:Y:S01]  /*0690*/  LDG.E R0, desc[UR4][R16.64] ;  /* 0x0000000410007981 */ /* 0x008ee2000c1e1900 */
[----:B------:R-:W-:Y:S01]  /*06a0*/  IMAD.MOV.U32 R3, RZ, RZ, 0x3bbb989d ;  /* 0x3bbb989dff037424 */ /* 0x000fe200078e00ff */
[----:B------:R-:W-:Y:S01]  /*06b0*/  MOV R9, 0x437c0000 ;  /* 0x437c000000097802 */ /* 0x000fe20000000f00 */
[----:B------:R-:W-:Y:S01]  /*06c0*/  BSSY.RECONVERGENT B0, `(.L_x_5) ;  /* 0x0000015000007945 */ /* 0x000fe20003800200 */
[----:B------:R-:W-:Y:S01]  /*06d0*/  SHF.R.S32.HI R11, RZ, 0x1f, R5 ;  /* 0x0000001fff0b7819 */ /* 0x000fe20000011405 */
[----:B---3--:R-:W-:-:S04]  /*06e0*/  FMUL R0, R0, -0.00390625 ;  /* 0xbb80000000007820 */ /* 0x008fc80000400000 */
        /* <DEDUP_REMOVED lines=16> */
[----:B------:R-:W-:-:S07]  /*07f0*/  MOV R2, 0x810 ;  /* 0x0000081000027802 */ /* 0x000fce0000000f00 */
[----:B--2---:R-:W-:Y:S05]  /*0800*/  CALL.REL.NOINC `($__internal_0_$__cuda_sm3x_div_rn_noftz_f32_slowpath) ;  /* 0x00000004008c7944 */ /* 0x004fea0003c00000 */
.L_x_6:
[----:B--2---:R-:W-:Y:S05]  /*0810*/  BSYNC.RECONVERGENT B0 ;  /* 0x0000000000007941 */ /* 0x004fea0003800200 */
.L_x_5:
[----:B------:R-:W0:Y:S01]  /*0820*/  F2I.U32.TRUNC.NTZ R3, R0 ;  /* 0x0000000000037305 */ /* 0x000e22000020f000 */
[----:B------:R-:W-:Y:S01]  /*0830*/  IADD3 R10, P0, PT, R5, UR6, RZ ;  /* 0x00000006050a7c10 */ /* 0x000fe2000ff1e0ff */
[----:B------:R-:W-:-:S03]  /*0840*/  IMAD.WIDE R16, R4, 0x4, R16 ;  /* 0x0000000404107825 */ /* 0x000fc600078e0210 */
[----:B------:R-:W-:-:S05]  /*0850*/  IADD3.X R11, PT, PT, R11, UR7, RZ, P0, !PT ;  /* 0x000000070b0b7c10 */ /* 0x000fca00087fe4ff */
[----:B0-----:R0:W-:Y:S04]  /*0860*/  STG.E.U8 desc[UR4][R10.64], R3 ;  /* 0x000000030a007986 */ /* 0x0011e8000c101104 */
[----:B------:R-:W2:Y:S01]  /*0870*/  LDG.E R2, desc[UR4][R16.64] ;  /* 0x0000000410027981 */ /* 0x000ea2000c1e1900 */
[----:B------:R-:W-:Y:S02]  /*0880*/  HFMA2 R13, -RZ, RZ, 3.7421875, 0 ;  /* 0x437c0000ff0d7431 */ /* 0x000fe400000001ff */
[----:B------:R-:W-:Y:S01]  /*0890*/  IMAD.MOV.U32 R9, RZ, RZ, 0x3bbb989d ;  /* 0x3bbb989dff097424 */ /* 0x000fe200078e00ff */
[----:B------:R-:W-:Y:S01]  /*08a0*/  BSSY.RECONVERGENT B0, `(.L_x_7) ;  /* 0x0000015000007945 */ /* 0x000fe20003800200 */
[----:B--2---:R-:W-:-:S04]  /*08b0*/  FMUL R2, R2, -0.00390625 ;  /* 0xbb80000002027820 */ /* 0x004fc80000400000 */
[----:B------:R-:W-:-:S04]  /*08c0*/  FFMA.SAT R8, R2, R9, 0.5 ;  /* 0x3f00000002087423 */ /* 0x000fc80000002009 */
[----:B------:R-:W-:-:S04]  /*08d0*/  FFMA.RM R8, R8, R13, 12582913 ;  /* 0x4b40000108087423 */ /* 0x000fc8000000400d */
[C---:B------:R-:W-:Y:S01]  /*08e0*/  FADD R9, R8.reuse, -12583039 ;  /* 0xcb40007f08097421 */ /* 0x040fe20000000000 */
[----:B------:R-:W-:-:S03]  /*08f0*/  SHF.L.U32 R8, R8, 0x17, RZ ;  /* 0x0000001708087819 */ /* 0x000fc600000006ff */
[----:B------:R-:W-:-:S04]  /*0900*/  FFMA R9, R2, 1.4426950216293334961, -R9 ;  /* 0x3fb8aa3b02097823 */ /* 0x000fc80000000809 */
[----:B------:R-:W-:-:S06]  /*0910*/  FFMA R9, R2, 1.925963033500011079e-08, R9 ;  /* 0x32a5706002097823 */ /* 0x000fcc0000000009 */
[----:B------:R-:W1:Y:S02]  /*0920*/  MUFU.EX2 R9, R9 ;  /* 0x0000000900097308 */ /* 0x000e640000000800 */
[----:B-1----:R-:W-:-:S06]  /*0930*/  FFMA R13, R8, R9, 1 ;  /* 0x3f800000080d7423 */ /* 0x002fcc0000000009 */
        /* <DEDUP_REMOVED lines=8> */
[----:B------:R-:W-:Y:S01]  /*09c0*/  IMAD.MOV.U32 R3, RZ, RZ, R13 ;  /* 0x000000ffff037224 */ /* 0x000fe200078e000d */
[----:B------:R-:W-:-:S07]  /*09d0*/  MOV R2, 0x9f0 ;  /* 0x000009f000027802 */ /* 0x000fce0000000f00 */
[----:B------:R-:W-:Y:S05]  /*09e0*/  CALL.REL.NOINC `($__internal_0_$__cuda_sm3x_div_rn_noftz_f32_slowpath) ;  /* 0x0000000400147944 */ /* 0x000fea0003c00000 */
.L_x_8:
[----:B------:R-:W-:Y:S05]  /*09f0*/  BSYNC.RECONVERGENT B0 ;  /* 0x0000000000007941 */ /* 0x000fea0003800200 */
.L_x_7:
[----:B------:R-:W0:Y:S01]  /*0a00*/  F2I.U32.TRUNC.NTZ R3, R0 ;  /* 0x0000000000037305 */ /* 0x000e22000020f000 */
[C---:B------:R-:W-:Y:S01]  /*0a10*/  IADD3 R10, P0, PT, R4.reuse, R10, RZ ;  /* 0x0000000a040a7210 */ /* 0x040fe20007f1e0ff */
[----:B------:R-:W-:-:S03]  /*0a20*/  IMAD.WIDE R16, R4, 0x4, R16 ;  /* 0x0000000404107825 */ /* 0x000fc600078e0210 */
[----:B------:R-:W-:-:S05]  /*0a30*/  IADD3.X R11, PT, PT, R7, R11, RZ, P0, !PT ;  /* 0x0000000b070b7210 */ /* 0x000fca00007fe4ff */
[----:B0-----:R0:W-:Y:S04]  /*0a40*/  STG.E.U8 desc[UR4][R10.64], R3 ;  /* 0x000000030a007986 */ /* 0x0011e8000c101104 */
[----:B------:R-:W2:Y:S01]  /*0a50*/  LDG.E R2, desc[UR4][R16.64] ;  /* 0x0000000410027981 */ /* 0x000ea2000c1e1900 */
[----:B------:R-:W-:Y:S01]  /*0a60*/  MOV R9, 0x3bbb989d ;  /* 0x3bbb989d00097802 */ /* 0x000fe20000000f00 */
        /* <DEDUP_REMOVED lines=22> */
.L_x_10:
[----:B------:R-:W-:Y:S05]  /*0bd0*/  BSYNC.RECONVERGENT B0 ;  /* 0x0000000000007941 */ /* 0x000fea0003800200 */
.L_x_9:
[----:B------:R-:W0:Y:S01]  /*0be0*/  F2I.U32.TRUNC.NTZ R3, R0 ;  /* 0x0000000000037305 */ /* 0x000e22000020f000 */
[C---:B------:R-:W-:Y:S01]  /*0bf0*/  IADD3 R10, P0, PT, R4.reuse, R10, RZ ;  /* 0x0000000a040a7210 */ /* 0x040fe20007f1e0ff */
[----:B------:R-:W-:-:S04]  /*0c00*/  IMAD.WIDE R16, R4, 0x4, R16 ;  /* 0x0000000404107825 */ /* 0x000fc800078e0210 */
[----:B------:R-:W-:-:S05]  /*0c10*/  IMAD.X R11, R7, 0x1, R11, P0 ;  /* 0x00000001070b7824 */ /* 0x000fca00000e060b */
[----:B0-----:R0:W-:Y:S04]  /*0c20*/  STG.E.U8 desc[UR4][R10.64], R3 ;  /* 0x000000030a007986 */ /* 0x0011e8000c101104 */
[----:B------:R-:W2:Y:S01]  /*0c30*/  LDG.E R16, desc[UR4][R16.64] ;  /* 0x0000000410107981 */ /* 0x000ea2000c1e1900 */
[----:B------:R-:W-:Y:S01]  /*0c40*/  HFMA2 R9, -RZ, RZ, 0.96630859375, -0.0022525787353515625 ;  /* 0x3bbb989dff097431 */ /* 0x000fe200000001ff */
[----:B------:R-:W-:Y:S01]  /*0c50*/  MOV R13, 0x437c0000 ;  /* 0x437c0000000d7802 */ /* 0x000fe20000000f00 */
[----:B------:R-:W-:Y:S01]  /*0c60*/  BSSY.RECONVERGENT B0, `(.L_x_11) ;  /* 0x0000015000007945 */ /* 0x000fe20003800200 */
[----:B--2---:R-:W-:-:S04]  /*0c70*/  FMUL R2, R16, -0.00390625 ;  /* 0xbb80000010027820 */ /* 0x004fc80000400000 */
[----:B------:R-:W-:-:S04]  /*0c80*/  FFMA.SAT R8, R2, R9, 0.5 ;  /* 0x3f00000002087423 */ /* 0x000fc80000002009 */
[----:B------:R-:W-:-:S04]  /*0c90*/  FFMA.RM R8, R8, R13, 12582913 ;  /* 0x4b40000108087423 */ /* 0x000fc8000000400d */
[C---:B------:R-:W-:Y:S01]  /*0ca0*/  FADD R9, R8.reuse, -12583039 ;  /* 0xcb40007f08097421 */ /* 0x040fe20000000000 */
[----:B------:R-:W-:-:S03]  /*0cb0*/  IMAD.SHL.U32 R8, R8, 0x800000, RZ ;  /* 0x0080000008087824 */ /* 0x000fc600078e00ff */
        /* <DEDUP_REMOVED lines=15> */
.L_x_12:
[----:B------:R-:W-:Y:S05]  /*0db0*/  BSYNC.RECONVERGENT B0 ;  /* 0x0000000000007941 */ /* 0x000fea0003800200 */
.L_x_11:
[----:B------:R-:W0:Y:S01]  /*0dc0*/  F2I.U32.TRUNC.NTZ R9, R0 ;  /* 0x0000000000097305 */ /* 0x000e22000020f000 */
[C---:B------:R-:W-:Y:S01]  /*0dd0*/  IADD3 R2, P0, PT, R4.reuse, R10, RZ ;  /* 0x0000000a04027210 */ /* 0x040fe20007f1e0ff */
[----:B------:R-:W-:-:S03]  /*0de0*/  IMAD R5, R4, 0x4, R5 ;  /* 0x0000000404057824 */ /* 0x000fc600078e0205 */
[----:B------:R-:W-:Y:S02]  /*0df0*/  IADD3.X R3, PT, PT, R7, R11, RZ, P0, !PT ;  /* 0x0000000b07037210 */ /* 0x000fe400007fe4ff */
[----:B------:R-:W-:-:S03]  /*0e00*/  ISETP.GE.AND P0, PT, R5, 0x14e938, PT ;  /* 0x0014e9380500780c */ /* 0x000fc60003f06270 */
[----:B0-----:R3:W-:Y:S10]  /*0e10*/  STG.E.U8 desc[UR4][R2.64], R9 ;  /* 0x0000000902007986 */ /* 0x0017f4000c101104 */
[----:B------:R-:W-:Y:S05]  /*0e20*/  @!P0 BRA `(.L_x_13) ;  /* 0xfffffff800148947 */ /* 0x000fea000383ffff */
[----:B------:R-:W-:Y:S05]  /*0e30*/  EXIT ;  /* 0x000000000000794d */ /* 0x000fea0003800000 */
        .weak           $__internal_0_$__cuda_sm3x_div_rn_noftz_f32_slowpath
        .type           $__internal_0_$__cuda_sm3x_div_rn_noftz_f32_slowpath,@function
        .size           $__internal_0_$__cuda_sm3x_div_rn_noftz_f32_slowpath,(.L_x_52 - $__internal_0_$__cuda_sm3x_div_rn_noftz_f32_slowpath)
$__internal_0_$__cuda_sm3x_div_rn_noftz_f32_slowpath:
[----:B------:R-:W-:Y:S01]  /*0e40*/  SHF.R.U32.HI R8, RZ, 0x17, R3 ;  /* 0x00000017ff087819 */ /* 0x000fe20000011603 */
[----:B------:R-:W-:Y:S01]  /*0e50*/  BSSY.RECONVERGENT B2, `(.L_x_14) ;  /* 0x0000066000027945 */ /* 0x000fe20003800200 */
[----:B------:R-:W-:Y:S01]  /*0e60*/  SHF.R.U32.HI R13, RZ, 0x17, R6 ;  /* 0x00000017ff0d7819 */ /* 0x000fe20000011606 */
[----:B------:R-:W-:Y:S01]  /*0e70*/  IMAD.MOV.U32 R12, RZ, RZ, 0x437fffbe ;  /* 0x437fffbeff0c7424 */ /* 0x000fe200078e00ff */
[----:B------:R-:W-:Y:S02]  /*0e80*/  LOP3.LUT R8, R8, 0xff, RZ, 0xc0, !PT ;  /* 0x000000ff08087812 */ /* 0x000fe400078ec0ff */
[----:B------:R-:W-:Y:S02]  /*0e90*/  LOP3.LUT R13, R13, 0xff, RZ, 0xc0, !PT ;  /* 0x000000ff0d0d7812 */ /* 0x000fe400078ec0ff */
[----:B------:R-:W-:Y:S02]  /*0ea0*/  IADD3 R0, PT, PT, R8, -0x1, RZ ;  /* 0xffffffff08007810 */ /* 0x000fe40007ffe0ff */
[----:B------:R-:W-:-:S02]  /*0eb0*/  IADD3 R9, PT, PT, R13, -0x1, RZ ;  /* 0xffffffff0d097810 */ /* 0x000fc40007ffe0ff */
[----:B------:R-:W-:-:S04]  /*0ec0*/  ISETP.GT.U32.AND P0, PT, R0, 0xfd, PT ;  /* 0x000000fd0000780c */ /* 0x000fc80003f04070 */
[----:B------:R-:W-:-:S13]  /*0ed0*/  ISETP.GT.U32.OR P0, PT, R9, 0xfd, P0 ;  /* 0x000000fd0900780c */ /* 0x000fda0000704470 */
[----:B------:R-:W-:Y:S01]  /*0ee0*/  @!P0 MOV R9, RZ ;  /* 0x000000ff00098202 */ /* 0x000fe20000000f00 */
[----:B------:R-:W-:Y:S06]  /*0ef0*/  @!P0 BRA `(.L_x_15) ;  /* 0x0000000000688947 */ /* 0x000fec0003800000 */
[----:B------:R-:W-:Y:S02]  /*0f00*/  MOV R0, 0x437fffbe ;  /* 0x437fffbe00007802 */ /* 0x000fe40000000f00 */
[----:B------:R-:W-:Y:S02]  /*0f10*/  FSETP.GTU.FTZ.AND P1, PT, |R3|, +INF , PT ;  /* 0x7f8000000300780b */ /* 0x000fe40003f3c200 */
[----:B------:R-:W-:-:S04]  /*0f20*/  FSETP.GTU.FTZ.AND P0, PT, |R0|, +INF , PT ;  /* 0x7f8000000000780b */ /* 0x000fc80003f1c200 */
[----:B------:R-:W-:-:S13]  /*0f30*/  PLOP3.LUT P0, PT, P0, P1, PT, 0xf8, 0x8f ;  /* 0x00000000008f781c */ /* 0x000fda0000703f70 */
[----:B------:R-:W-:Y:S05]  /*0f40*/  @P0 BRA `(.L_x_16) ;  /* 0x0000000400540947 */ /* 0x000fea0003800000 */
[----:B------:R-:W-:-:S13]  /*0f50*/  LOP3.LUT P0, RZ, R3, 0x7fffffff, R12, 0xc8, !PT ;  /* 0x7fffffff03ff7812 */ /* 0x000fda000780c80c */
[----:B------:R-:W-:Y:S05]  /*0f60*/  @!P0 BRA `(.L_x_17) ;  /* 0x0000000400448947 */ /* 0x000fea0003800000 */
[C---:B------:R-:W-:Y:S02]  /*0f70*/  FSETP.NEU.FTZ.AND P3, PT, |R0|.reuse, +INF , PT ;  /* 0x7f8000000000780b */ /* 0x040fe40003f7d200 */
[----:B------:R-:W-:Y:S02]  /*0f80*/  FSETP.NEU.FTZ.AND P1, PT, |R3|, +INF , PT ;  /* 0x7f8000000300780b */ /* 0x000fe40003f3d200 */
[----:B------:R-:W-:-:S11]  /*0f90*/  FSETP.NEU.FTZ.AND P0, PT, |R0|, +INF , PT ;  /* 0x7f8000000000780b */ /* 0x000fd60003f1d200 */
[----:B------:R-:W-:Y:S05]  /*0fa0*/  @!P1 BRA !P3, `(.L_x_17) ;  /* 0x0000000400349947 */ /* 0x000fea0005800000 */
[----:B------:R-:W-:-:S04]  /*0fb0*/  LOP3.LUT P3, RZ, R12, 0x7fffffff, RZ, 0xc0, !PT ;  /* 0x7fffffff0cff7812 */ /* 0x000fc8000786c0ff */
[----:B------:R-:W-:-:S13]  /*0fc0*/  PLOP3.LUT P1, PT, P1, P3, PT, 0x2f, 0xf2 ;  /* 0x0000000000f2781c */ /* 0x000fda0000f26577 */
[----:B------:R-:W-:Y:S05]  /*0fd0*/  @P1 BRA `(.L_x_18) ;  /* 0x0000000400201947 */ /* 0x000fea0003800000 */
[----:B------:R-:W-:-:S04]  /*0fe0*/  LOP3.LUT P1, RZ, R3, 0x7fffffff, RZ, 0xc0, !PT ;  /* 0x7fffffff03ff7812 */ /* 0x000fc8000782c0ff */
[----:B------:R-:W-:-:S13]  /*0ff0*/  PLOP3.LUT P0, PT, P0, P1, PT, 0x2f, 0xf2 ;  /* 0x0000000000f2781c */ /* 0x000fda0000702577 */
[----:B------:R-:W-:Y:S05]  /*1000*/  @P0 BRA `(.L_x_19) ;  /* 0x0000000400080947 */ /* 0x000fea0003800000 */
[----:B------:R-:W-:-:S05]  /*1010*/  VIADD R9, R13, 0xffffffff ;  /* 0xffffffff0d097836 */ /* 0x000fca0000000000 */
[----:B------:R-:W-:Y:S02]  /*1020*/  ISETP.GE.AND P0, PT, R9, RZ, PT ;  /* 0x000000ff0900720c */ /* 0x000fe40003f06270 */
[----:B------:R-:W-:-:S04]  /*1030*/  IADD3 R9, PT, PT, R8, -0x1, RZ ;  /* 0xffffffff08097810 */ /* 0x000fc80007ffe0ff */
[----:B------:R-:W-:-:S07]  /*1040*/  ISETP.GE.AND P1, PT, R9, RZ, PT ;  /* 0x000000ff0900720c */ /* 0x000fce0003f26270 */
[----:B------:R-:W-:Y:S01]  /*1050*/  @P0 MOV R9, RZ ;  /* 0x000000ff00090202 */ /* 0x000fe20000000f00 */
[----:B------:R-:W-:Y:S02]  /*1060*/  @!P0 IMAD.MOV.U32 R9, RZ, RZ, -0x40 ;  /* 0xffffffc0ff098424 */ /* 0x000fe400078e00ff */
[----:B------:R-:W-:-:S03]  /*1070*/  @!P0 FFMA R12, R0, 1.84467440737095516160e+19, RZ ;  /* 0x5f800000000c8823 */ /* 0x000fc600000000ff */
[----:B------:R-:W-:Y:S01]  /*1080*/  @!P1 FFMA R3, R3, 1.84467440737095516160e+19, RZ ;  /* 0x5f80000003039823 */ /* 0x000fe200000000ff */
[----:B------:R-:W-:-:S07]  /*1090*/  @!P1 IADD3 R9, PT, PT, R9, 0x40, RZ ;  /* 0x0000004009099810 */ /* 0x000fce0007ffe0ff */
.L_x_15:
[----:B------:R-:W-:Y:S01]  /*10a0*/  LEA R20, R8, 0xc0800000, 0x17 ;  /* 0xc080000008147811 */ /* 0x000fe200078eb8ff */
[----:B------:R-:W-:Y:S01]  /*10b0*/  VIADD R13, R13, 0xffffff81 ;  /* 0xffffff810d0d7836 */ /* 0x000fe20000000000 */
[----:B------:R-:W-:Y:S02]  /*10c0*/  BSSY.RECONVERGENT B3, `(.L_x_20) ;  /* 0x0000035000037945 */ /* 0x000fe40003800200 */
[----:B------:R-:W-:Y:S01]  /*10d0*/  IADD3 R20, PT, PT, -R20, R3, RZ ;  /* 0x0000000314147210 */ /* 0x000fe20007ffe1ff */
[----:B------:R-:W-:-:S03]  /*10e0*/  IMAD R0, R13, -0x800000, R12 ;  /* 0xff8000000d007824 */ /* 0x000fc600078e020c */
[----:B------:R-:W0:Y:S01]  /*10f0*/  MUFU.RCP R18, R20 ;  /* 0x0000001400127308 */ /* 0x000e220000001000 */
[----:B------:R-:W-:-:S04]  /*1100*/  FADD.FTZ R3, -R20, -RZ ;  /* 0x800000ff14037221 */ /* 0x000fc80000010100 */
[----:B0-----:R-:W-:-:S04]  /*1110*/  FFMA R19, R18, R3, 1 ;  /* 0x3f80000012137423 */ /* 0x001fc80000000003 */
[----:B------:R-:W-:-:S04]  /*1120*/  FFMA R19, R18, R19, R18 ;  /* 0x0000001312137223 */ /* 0x000fc80000000012 */
[----:B------:R-:W-:-:S04]  /*1130*/  FFMA R12, R0, R19, RZ ;  /* 0x00000013000c7223 */ /* 0x000fc800000000ff */
[----:B------:R-:W-:-:S04]  /*1140*/  FFMA R18, R3, R12, R0 ;  /* 0x0000000c03127223 */ /* 0x000fc80000000000 */
[----:B------:R-:W-:Y:S01]  /*1150*/  FFMA R18, R19, R18, R12 ;  /* 0x0000001213127223 */ /* 0x000fe2000000000c */
[----:B------:R-:W-:-:S03]  /*1160*/  IADD3 R12, PT, PT, R13, 0x7f, -R8 ;  /* 0x0000007f0d0c7810 */ /* 0x000fc60007ffe808 */
[----:B------:R-:W-:Y:S01]  /*1170*/  FFMA R3, R3, R18, R0 ;  /* 0x0000001203037223 */ /* 0x000fe20000000000 */
[----:B------:R-:W-:-:S03]  /*1180*/  IADD3 R9, PT, PT, R12, R9, RZ ;  /* 0x000000090c097210 */ /* 0x000fc60007ffe0ff */
[----:B------:R-:W-:-:S05]  /*1190*/  FFMA R0, R19, R3, R18 ;  /* 0x0000000313007223 */ /* 0x000fca0000000012 */
[----:B------:R-:W-:-:S04]  /*11a0*/  SHF.R.U32.HI R8, RZ, 0x17, R0 ;  /* 0x00000017ff087819 */ /* 0x000fc80000011600 */
[----:B------:R-:W-:-:S04]  /*11b0*/  LOP3.LUT R8, R8, 0xff, RZ, 0xc0, !PT ;  /* 0x000000ff08087812 */ /* 0x000fc800078ec0ff */
[----:B------:R-:W-:-:S05]  /*11c0*/  IADD3 R8, PT, PT, R8, R9, RZ ;  /* 0x0000000908087210 */ /* 0x000fca0007ffe0ff */
[----:B------:R-:W-:-:S05]  /*11d0*/  VIADD R12, R8, 0xffffffff ;  /* 0xffffffff080c7836 */ /* 0x000fca0000000000 */
[----:B------:R-:W-:-:S13]  /*11e0*/  ISETP.GE.U32.AND P0, PT, R12, 0xfe, PT ;  /* 0x000000fe0c00780c */ /* 0x000fda0003f06070 */
[----:B------:R-:W-:Y:S05]  /*11f0*/  @!P0 BRA `(.L_x_21) ;  /* 0x0000000000808947 */ /* 0x000fea0003800000 */
[----:B------:R-:W-:-:S13]  /*1200*/  ISETP.GT.AND P0, PT, R8, 0xfe, PT ;  /* 0x000000fe0800780c */ /* 0x000fda0003f04270 */
[----:B------:R-:W-:Y:S05]  /*1210*/  @P0 BRA `(.L_x_22) ;  /* 0x00000000006c0947 */ /* 0x000fea0003800000 */
[----:B------:R-:W-:-:S13]  /*1220*/  ISETP.GE.AND P0, PT, R8, 0x1, PT ;  /* 0x000000010800780c */ /* 0x000fda0003f06270 */
[----:B------:R-:W-:Y:S05]  /*1230*/  @P0 BRA `(.L_x_23) ;  /* 0x0000000000740947 */ /* 0x000fea0003800000 */
[----:B------:R-:W-:Y:S02]  /*1240*/  ISETP.GE.AND P0, PT, R8, -0x18, PT ;  /* 0xffffffe80800780c */ /* 0x000fe40003f06270 */
[----:B------:R-:W-:-:S11]  /*1250*/  LOP3.LUT R0, R0, 0x80000000, RZ, 0xc0, !PT ;  /* 0x8000000000007812 */ /* 0x000fd600078ec0ff */
[----:B------:R-:W-:Y:S05]  /*1260*/  @!P0 BRA `(.L_x_23) ;  /* 0x0000000000688947 */ /* 0x000fea0003800000 */
[CCC-:B------:R-:W-:Y:S01]  /*1270*/  FFMA.RZ R9, R19.reuse, R3.reuse, R18.reuse ;  /* 0x0000000313097223 */ /* 0x1c0fe2000000c012 */
[CCC-:B------:R-:W-:Y:S01]  /*1280*/  FFMA.RP R12, R19.reuse, R3.reuse, R18.reuse ;  /* 0x00000003130c7223 */ /* 0x1c0fe20000008012 */
[----:B------:R-:W-:Y:S01]  /*1290*/  FFMA.RM R19, R19, R3, R18 ;  /* 0x0000000313137223 */ /* 0x000fe20000004012 */
[C---:B------:R-:W-:Y:S02]  /*12a0*/  IADD3 R3, PT, PT, R8.reuse, 0x20, RZ ;  /* 0x0000002008037810 */ /* 0x040fe40007ffe0ff */
[----:B------:R-:W-:Y:S02]  /*12b0*/  LOP3.LUT R9, R9, 0x7fffff, RZ, 0xc0, !PT ;  /* 0x007fffff09097812 */ /* 0x000fe400078ec0ff */
[C---:B------:R-:W-:Y:S02]  /*12c0*/  ISETP.NE.AND P3, PT, R8.reuse, RZ, PT ;  /* 0x000000ff0800720c */ /* 0x040fe40003f65270 */
[----:B------:R-:W-:Y:S02]  /*12d0*/  LOP3.LUT R18, R9, 0x800000, RZ, 0xfc, !PT ;  /* 0x0080000009127812 */ /* 0x000fe400078efcff */
[----:B------:R-:W-:-:S02]  /*12e0*/  ISETP.NE.AND P1, PT, R8, RZ, PT ;  /* 0x000000ff0800720c */ /* 0x000fc40003f25270 */
[----:B------:R-:W-:Y:S02]  /*12f0*/  IADD3 R8, PT, PT, -R8, RZ, RZ ;  /* 0x000000ff08087210 */ /* 0x000fe40007ffe1ff */
[----:B------:R-:W-:Y:S02]  /*1300*/  SHF.L.U32 R3, R18, R3, RZ ;  /* 0x0000000312037219 */ /* 0x000fe400000006ff */
[----:B------:R-:W-:Y:S02]  /*1310*/  FSETP.NEU.FTZ.AND P0, PT, R12, R19, PT ;  /* 0x000000130c00720b */ /* 0x000fe40003f1d000 */
[----:B------:R-:W-:Y:S02]  /*1320*/  SEL R9, R8, RZ, P3 ;  /* 0x000000ff08097207 */ /* 0x000fe40001800000 */
[----:B------:R-:W-:Y:S02]  /*1330*/  ISETP.NE.AND P1, PT, R3, RZ, P1 ;  /* 0x000000ff0300720c */ /* 0x000fe40000f25270 */
[----:B------:R-:W-:-:S02]  /*1340*/  SHF.R.U32.HI R9, RZ, R9, R18 ;  /* 0x00000009ff097219 */ /* 0x000fc40000011612 */
[----:B------:R-:W-:Y:S02]  /*1350*/  PLOP3.LUT P0, PT, P0, P1, PT, 0xf8, 0x8f ;  /* 0x00000000008f781c */ /* 0x000fe40000703f70 */
[----:B------:R-:W-:Y:S02]  /*1360*/  SHF.R.U32.HI R3, RZ, 0x1, R9 ;  /* 0x00000001ff037819 */ /* 0x000fe40000011609 */
[----:B------:R-:W-:-:S04]  /*1370*/  SEL R8, RZ, 0x1, !P0 ;  /* 0x00000001ff087807 */ /* 0x000fc80004000000 */
[----:B------:R-:W-:-:S04]  /*1380*/  LOP3.LUT R8, R8, 0x1, R3, 0xf8, !PT ;  /* 0x0000000108087812 */ /* 0x000fc800078ef803 */
[----:B------:R-:W-:-:S05]  /*1390*/  LOP3.LUT R8, R8, R9, RZ, 0xc0, !PT ;  /* 0x0000000908087212 */ /* 0x000fca00078ec0ff */
[----:B------:R-:W-:-:S05]  /*13a0*/  IMAD.IADD R3, R3, 0x1, R8 ;  /* 0x0000000103037824 */ /* 0x000fca00078e0208 */
[----:B------:R-:W-:Y:S01]  /*13b0*/  LOP3.LUT R0, R3, R0, RZ, 0xfc, !PT ;  /* 0x0000000003007212 */ /* 0x000fe200078efcff */
[----:B------:R-:W-:Y:S06]  /*13c0*/  BRA `(.L_x_23) ;  /* 0x0000000000107947 */ /* 0x000fec0003800000 */
.L_x_22:
[----:B------:R-:W-:-:S04]  /*13d0*/  LOP3.LUT R0, R0, 0x80000000, RZ, 0xc0, !PT ;  /* 0x8000000000007812 */ /* 0x000fc800078ec0ff */
[----:B------:R-:W-:Y:S01]  /*13e0*/  LOP3.LUT R0, R0, 0x7f800000, RZ, 0xfc, !PT ;  /* 0x7f80000000007812 */ /* 0x000fe200078efcff */
[----:B------:R-:W-:Y:S06]  /*13f0*/  BRA `(.L_x_23) ;  /* 0x0000000000047947 */ /* 0x000fec0003800000 */
.L_x_21:
[----:B------:R-:W-:-:S07]  /*1400*/  LEA R0, R9, R0, 0x17 ;  /* 0x0000000009007211 */ /* 0x000fce00078eb8ff */
.L_x_23:
[----:B------:R-:W-:Y:S05]  /*1410*/  BSYNC.RECONVERGENT B3 ;  /* 0x0000000000037941 */ /* 0x000fea0003800200 */
.L_x_20:
[----:B------:R-:W-:Y:S05]  /*1420*/  BRA `(.L_x_24) ;  /* 0x0000000000207947 */ /* 0x000fea0003800000 */
.L_x_19:
[----:B------:R-:W-:-:S04]  /*1430*/  LOP3.LUT R0, R3, 0x80000000, R12, 0x48, !PT ;  /* 0x8000000003007812 */ /* 0x000fc800078e480c */
[----:B------:R-:W-:Y:S01]  /*1440*/  LOP3.LUT R0, R0, 0x7f800000, RZ, 0xfc, !PT ;  /* 0x7f80000000007812 */ /* 0x000fe200078efcff */
[----:B------:R-:W-:Y:S06]  /*1450*/  BRA `(.L_x_24) ;  /* 0x0000000000147947 */ /* 0x000fec0003800000 */
.L_x_18:
[----:B------:R-:W-:Y:S01]  /*1460*/  LOP3.LUT R0, R3, 0x80000000, R12, 0x48, !PT ;  /* 0x8000000003007812 */ /* 0x000fe200078e480c */
[----:B------:R-:W-:Y:S06]  /*1470*/  BRA `(.L_x_24) ;  /* 0x00000000000c7947 */ /* 0x000fec0003800000 */
.L_x_17:
[----:B------:R-:W0:Y:S01]  /*1480*/  MUFU.RSQ R0, -QNAN ;  /* 0xffc0000000007908 */ /* 0x000e220000001400 */
[----:B------:R-:W-:Y:S05]  /*1490*/  BRA `(.L_x_24) ;  /* 0x0000000000047947 */ /* 0x000fea0003800000 */
.L_x_16:
[----:B------:R-:W-:-:S07]  /*14a0*/  FADD.FTZ R0, R0, R3 ;  /* 0x0000000300007221 */ /* 0x000fce0000010000 */
.L_x_24:
[----:B------:R-:W-:Y:S05]  /*14b0*/  BSYNC.RECONVERGENT B2 ;  /* 0x0000000000027941 */ /* 0x000fea0003800200 */
.L_x_14:
[----:B------:R-:W-:-:S04]  /*14c0*/  HFMA2 R3, -RZ, RZ, 0, 0 ;  /* 0x00000000ff037431 */ /* 0x000fc800000001ff */
[----:B0-----:R-:W-:Y:S05]  /*14d0*/  RET.REL.NODEC R2 `(_Z14layer1_sigmoidPfPh) ;  /* 0xffffffe802c87950 */ /* 0x001fea0003c3ffff */
.L_x_25:
[----:B------:R-:W-:-:S00]  /*14e0*/  BRA `(.L_x_25) ;  /* 0xfffffffc00fc7947 */ /* 0x000fc0000383ffff */
[----:B------:R-:W-:-:S00]  /*14f0*/  NOP ;  /* 0x0000000000007918 */ /* 0x000fc00000000000 */
        /* <DEDUP_REMOVED lines=8> */
.L_x_52:


//--------------------- .text._Z19layer1_feature_mapsPfPhS_ --------------------------
	.section	.text._Z19layer1_feature_mapsPfPhS_,"ax",@progbits
	.align	128
        .global         _Z19layer1_feature_mapsPfPhS_
        .type           _Z19layer1_feature_mapsPfPhS_,@function
        .size           _Z19layer1_feature_mapsPfPhS_,(.L_x_54 - _Z19layer1_feature_mapsPfPhS_)
        .other          _Z19layer1_feature_mapsPfPhS_,@"STO_CUDA_ENTRY STV_DEFAULT"
_Z19layer1_feature_mapsPfPhS_:
.text._Z19layer1_feature_mapsPfPhS_:
[----:B------:R-:W-:Y:S08]  /*0000*/  LDC R1, c[0x0][0x37c] ;  /* 0x0000df00ff017b82 */ /* 0x000ff00000000800 */
[----:B------:R-:W0:Y:S01]  /*0010*/  LDC R5, c[0x0][0x378] ;  /* 0x0000de00ff057b82 */ /* 0x000e220000000800 */
[----:B------:R-:W1:Y:S01]  /*0020*/  S2R R11, SR_CTAID.Z ;  /* 0x00000000000b7919 */ /* 0x000e620000002700 */
[----:B------:R-:W2:Y:S01]  /*0030*/  LDCU UR4, c[0x0][0x364] ;  /* 0x00006c80ff0477ac */ /* 0x000ea20008000800 */
[----:B------:R-:W3:Y:S01]  /*0040*/  LDCU UR5, c[0x0][0x360] ;  /* 0x00006c00ff0577ac */ /* 0x000ee20008000800 */
[----:B0-----:R-:W0:Y:S01]  /*0050*/  I2F.U32.RP R4, R5 ;  /* 0x0000000500047306 */ /* 0x001e220000209000 */
[----:B------:R-:W-:-:S07]  /*0060*/  ISETP.NE.U32.AND P2, PT, R5, RZ, PT ;  /* 0x000000ff0500720c */ /* 0x000fce0003f45070 */
[----:B0-----:R-:W0:Y:S02]  /*0070*/  MUFU.RCP R4, R4 ;  /* 0x0000000400047308 */ /* 0x001e240000001000 */
[----:B0-----:R-:W-:-:S06]  /*0080*/  VIADD R2, R4, 0xffffffe ;  /* 0x0ffffffe04027836 */ /* 0x001fcc0000000000 */
[----:B------:R0:W4:Y:S02]  /*0090*/  F2I.FTZ.U32.TRUNC.NTZ R3, R2 ;  /* 0x0000000200037305 */ /* 0x000124000021f000 */
[----:B0-----:R-:W-:Y:S02]  /*00a0*/  IMAD.MOV.U32 R2, RZ, RZ, RZ ;  /* 0x000000ffff027224 */ /* 0x001fe400078e00ff */
[----:B----4-:R-:W-:-:S04]  /*00b0*/  IMAD.MOV R0, RZ, RZ, -R3 ;  /* 0x000000ffff007224 */ /* 0x010fc800078e0a03 */
[----:B------:R-:W-:Y:S02]  /*00c0*/  IMAD R7, R0, R5, RZ ;  /* 0x0000000500077224 */ /* 0x000fe400078e02ff */
[----:B------:R-:W-:Y:S02]  /*00d0*/  VIADD R0, R5, 0x5 ;  /* 0x0000000505007836 */ /* 0x000fe40000000000 */
[----:B------:R-:W-:-:S06]  /*00e0*/  IMAD.HI.U32 R3, R3, R7, R2 ;  /* 0x0000000703037227 */ /* 0x000fcc00078e0002 */
[----:B------:R-:W-:-:S04]  /*00f0*/  IMAD.HI.U32 R6, R3, R0, RZ ;  /* 0x0000000003067227 */ /* 0x000fc800078e00ff */
[----:B------:R-:W-:-:S04]  /*0100*/  IMAD.MOV R3, RZ, RZ, -R6 ;  /* 0x000000ffff037224 */ /* 0x000fc800078e0a06 */
[----:B------:R-:W-:-:S05]  /*0110*/  IMAD R0, R5, R3, R0 ;  /* 0x0000000305007224 */ /* 0x000fca00078e0200 */
[----:B------:R-:W-:-:S13]  /*0120*/  ISETP.GE.U32.AND P0, PT, R0, R5, PT ;  /* 0x000000050000720c */ /* 0x000fda0003f06070 */
[----:B------:R-:W-:Y:S01]  /*0130*/  @P0 IADD3 R0, PT, PT, R0, -R5, RZ ;  /* 0x8000000500000210 */ /* 0x000fe20007ffe0ff */
[----:B------:R-:W-:-:S03]  /*0140*/  @P0 VIADD R6, R6, 0x1 ;  /* 0x0000000106060836 */ /* 0x000fc60000000000 */
[----:B------:R-:W-:-:S13]  /*0150*/  ISETP.GE.U32.AND P1, PT, R0, R5, PT ;  /* 0x000000050000720c */ /* 0x000fda0003f26070 */
[----:B------:R-:W-:Y:S01]  /*0160*/  @P1 VIADD R6, R6, 0x1 ;  /* 0x0000000106061836 */ /* 0x000fe20000000000 */
[----:B------:R-:W-:-:S05]  /*0170*/  @!P2 LOP3.LUT R6, RZ, R5, RZ, 0x33, !PT ;  /* 0x00000005ff06a212 */ /* 0x000fca00078e33ff */
[----:B-1----:R-:W-:-:S05]  /*0180*/  IMAD R11, R6, R11, RZ ;  /* 0x0000000b060b7224 */ /* 0x002fca00078e02ff */
[----:B------:R-:W-:-:S04]  /*0190*/  IADD3 R20, PT, PT, R6, -0x1, R11 ;  /* 0xffffffff06147810 */ /* 0x000fc80007ffe00b */
[----:B------:R-:W-:-:S04]  /*01a0*/  VIMNMX R20, PT, PT, R20, 0x5, PT ;  /* 0x0000000514147848 */ /* 0x000fc80003fe0100 */
[----:B------:R-:W-:-:S13]  /*01b0*/  ISETP.GT.AND P0, PT, R11, R20, PT ;  /* 0x000000140b00720c */ /* 0x000fda0003f04270 */
[----:B--23--:R-:W-:Y:S05]  /*01c0*/  @P0 EXIT ;  /* 0x000000000000094d */ /* 0x00cfea0003800000 */
[----:B------:R-:W0:Y:S01]  /*01d0*/  LDC R2, c[0x0][0x370] ;  /* 0x0000dc00ff027b82 */ /* 0x000e220000000800 */
[----:B------:R-:W1:Y:S01]  /*01e0*/  S2R R18, SR_TID.Z ;  /* 0x0000000000127919 */ /* 0x000e620000002300 */
[----:B------:R-:W2:Y:S01]  /*01f0*/  LDCU.64 UR8, c[0x0][0x358] ;  /* 0x00006b00ff0877ac */ /* 0x000ea20008000a00 */
[----:B------:R-:W3:Y:S05]  /*0200*/  S2R R10, SR_CTAID.X ;  /* 0x00000000000a7919 */ /* 0x000eea0000002500 */
[----:B------:R-:W4:Y:S08]  /*0210*/  LDC R0, c[0x0][0x374] ;  /* 0x0000dd00ff007b82 */ /* 0x000f300000000800 */
[----:B------:R-:W5:Y:S01]  /*0220*/  S2UR UR6, SR_CTAID.Y ;  /* 0x00000000000679c3 */ /* 0x000f620000002600 */
[----:B0-----:R-:W0:Y:S01]  /*0230*/  I2F.U32.RP R8, R2 ;  /* 0x0000000200087306 */ /* 0x001e220000209000 */
[----:B------:R-:W-:-:S02]  /*0240*/  IADD3 R3, PT, PT, R2, 0x27d, RZ ;  /* 0x0000027d02037810 */ /* 0x000fc40007ffe0ff */
[----:B------:R-:W-:-:S05]  /*0250*/  ISETP.NE.U32.AND P1, PT, R2, RZ, PT ;  /* 0x000000ff0200720c */ /* 0x000fca0003f25070 */
[----:B----4-:R-:W4:Y:S08]  /*0260*/  I2F.U32.RP R9, R0 ;  /* 0x0000000000097306 */ /* 0x010f300000209000 */
[----:B0-----:R-:W0:Y:S08]  /*0270*/  MUFU.RCP R8, R8 ;  /* 0x0000000800087308 */ /* 0x001e300000001000 */
[----:B----4-:R-:W4:Y:S01]  /*0280*/  MUFU.RCP R9, R9 ;  /* 0x0000000900097308 */ /* 0x010f220000001000 */
[----:B0-----:R-:W-:-:S07]  /*0290*/  VIADD R6, R8, 0xffffffe ;  /* 0x0ffffffe08067836 */ /* 0x001fce0000000000 */
[----:B------:R0:W2:Y:S01]  /*02a0*/  F2I.FTZ.U32.TRUNC.NTZ R7, R6 ;  /* 0x0000000600077305 */ /* 0x0000a2000021f000 */
[----:B----4-:R-:W-:Y:S02]  /*02b0*/  VIADD R5, R9, 0xffffffe ;  /* 0x0ffffffe09057836 */ /* 0x010fe40000000000 */
[----:B0-----:R-:W-:-:S05]  /*02c0*/  IMAD.MOV.U32 R6, RZ, RZ, RZ ;  /* 0x000000ffff067224 */ /* 0x001fca00078e00ff */
[----:B------:R-:W0:Y:S01]  /*02d0*/  F2I.FTZ.U32.TRUNC.NTZ R5, R5 ;  /* 0x0000000500057305 */ /* 0x000e22000021f000 */
[----:B--2---:R-:W-:-:S04]  /*02e0*/  IMAD.MOV R13, RZ, RZ, -R7 ;  /* 0x000000ffff0d7224 */ /* 0x004fc800078e0a07 */
[----:B------:R-:W-:-:S04]  /*02f0*/  IMAD R13, R13, R2, RZ ;  /* 0x000000020d0d7224 */ /* 0x000fc800078e02ff */
[----:B------:R-:W-:Y:S02]  /*0300*/  IMAD.HI.U32 R4, R7, R13, R6 ;  /* 0x0000000d07047227 */ /* 0x000fe400078e0006 */
[----:B------:R-:W2:Y:S02]  /*0310*/  S2R R13, SR_TID.X ;  /* 0x00000000000d7919 */ /* 0x000ea40000002100 */
[----:B0-----:R-:W-:Y:S02]  /*0320*/  IMAD.MOV R7, RZ, RZ, -R5 ;  /* 0x000000ffff077224 */ /* 0x001fe400078e0a05 */
[----:B------:R-:W-:-:S04]  /*0330*/  IMAD.HI.U32 R9, R4, R3, RZ ;  /* 0x0000000304097227 */ /* 0x000fc800078e00ff */
[----:B------:R-:W-:Y:S02]  /*0340*/  IMAD.MOV R6, RZ, RZ, -R9 ;  /* 0x000000ffff067224 */ /* 0x000fe400078e0a09 */
[----:B------:R-:W-:Y:S02]  /*0350*/  IMAD R7, R7, R0, RZ ;  /* 0x0000000007077224 */ /* 0x000fe400078e02ff */
[----:B------:R-:W-:Y:S02]  /*0360*/  IMAD.MOV.U32 R4, RZ, RZ, RZ ;  /* 0x000000ffff047224 */ /* 0x000fe400078e00ff */
[----:B------:R-:W-:Y:S02]  /*0370*/  IMAD R3, R2, R6, R3 ;  /* 0x0000000602037224 */ /* 0x000fe400078e0203 */
[----:B------:R-:W-:Y:S02]  /*0380*/  IMAD.HI.U32 R4, R5, R7, R4 ;  /* 0x0000000705047227 */ /* 0x000fe400078e0004 */
[----:B------:R-:W1:Y:S01]  /*0390*/  S2R R7, SR_TID.Y ;  /* 0x0000000000077919 */ /* 0x000e620000002200 */
[----:B------:R-:W-:Y:S01]  /*03a0*/  ISETP.GE.U32.AND P2, PT, R3, R2, PT ;  /* 0x000000020300720c */ /* 0x000fe20003f46070 */
[----:B------:R-:W-:-:S04]  /*03b0*/  VIADD R5, R0, 0x165 ;  /* 0x0000016500057836 */ /* 0x000fc80000000000 */
[----:B------:R-:W-:-:S05]  /*03c0*/  IMAD.HI.U32 R4, R4, R5, RZ ;  /* 0x0000000504047227 */ /* 0x000fca00078e00ff */
[----:B------:R-:W-:-:S03]  /*03d0*/  IADD3 R6, PT, PT, -R4, RZ, RZ ;  /* 0x000000ff04067210 */ /* 0x000fc60007ffe1ff */
[----:B------:R-:W-:Y:S02]  /*03e0*/  @P2 IMAD.IADD R3, R3, 0x1, -R2 ;  /* 0x0000000103032824 */ /* 0x000fe400078e0a02 */
[----:B------:R-:W-:Y:S02]  /*03f0*/  IMAD R5, R0, R6, R5 ;  /* 0x0000000600057224 */ /* 0x000fe400078e0205 */
[----:B------:R-:W-:Y:S01]  /*0400*/  @P2 VIADD R9, R9, 0x1 ;  /* 0x0000000109092836 */ /* 0x000fe20000000000 */
[----:B------:R-:W-:Y:S02]  /*0410*/  ISETP.GE.U32.AND P3, PT, R3, R2, PT ;  /* 0x000000020300720c */ /* 0x000fe40003f66070 */
[----:B------:R-:W-:-:S11]  /*0420*/  ISETP.GE.U32.AND P0, PT, R5, R0, PT ;  /* 0x000000000500720c */ /* 0x000fd60003f06070 */
[----:B------:R-:W-:Y:S01]  /*0430*/  @P3 VIADD R9, R9, 0x1 ;  /* 0x0000000109093836 */ /* 0x000fe20000000000 */
[----:B------:R-:W-:Y:S01]  /*0440*/  @!P1 LOP3.LUT R9, RZ, R2, RZ, 0x33, !PT ;  /* 0x00000002ff099212 */ /* 0x000fe200078e33ff */
[----:B------:R-:W-:Y:S01]  /*0450*/  @P0 IMAD.IADD R5, R5, 0x1, -R0 ;  /* 0x0000000105050824 */ /* 0x000fe200078e0a00 */
[----:B------:R-:W-:Y:S01]  /*0460*/  ISETP.NE.U32.AND P1, PT, R0, RZ, PT ;  /* 0x000000ff0000720c */ /* 0x000fe20003f25070 */
[----:B------:R-:W-:Y:S01]  /*0470*/  IMAD.MOV.U32 R2, RZ, RZ, RZ ;  /* 0x000000ffff027224 */ /* 0x000fe200078e00ff */
[----:B------:R-:W-:Y:S01]  /*0480*/  @P0 IADD3 R4, PT, PT, R4, 0x1, RZ ;  /* 0x0000000104040810 */ /* 0x000fe20007ffe0ff */
[----:B------:R-:W-:Y:S01]  /*0490*/  VIADD R3, R9, 0x3d ;  /* 0x0000003d09037836 */ /* 0x000fe20000000000 */
[----:B------:R-:W-:Y:S01]  /*04a0*/  ISETP.GE.U32.AND P2, PT, R5, R0, PT ;  /* 0x000000000500720c */ /* 0x000fe20003f46070 */
[----:B-1----:R-:W-:Y:S02]  /*04b0*/  IMAD R18, R18, UR4, R7 ;  /* 0x0000000412127c24 */ /* 0x002fe4000f8e0207 */
[----:B------:R-:W-:-:S04]  /*04c0*/  IMAD.HI R2, R3, -0x7bdef7bd, R2 ;  /* 0x8421084303027827 */ /* 0x000fc800078e0202 */
[----:B---3--:R-:W-:Y:S01]  /*04d0*/  IMAD R10, R9, R10, RZ ;  /* 0x0000000a090a7224 */ /* 0x008fe200078e02ff */
[----:B------:R-:W-:Y:S01]  /*04e0*/  SHF.R.U32.HI R3, RZ, 0x1f, R2 ;  /* 0x0000001fff037819 */ /* 0x000fe20000011602 */
[----:B--2---:R-:W-:-:S03]  /*04f0*/  IMAD R18, R18, UR5, R13 ;  /* 0x0000000512127c24 */ /* 0x004fc6000f8e020d */
[----:B------:R-:W-:Y:S01]  /*0500*/  LEA.HI.SX32 R3, R2, R3, 0x1b ;  /* 0x0000000302037211 */ /* 0x000fe200078fdaff */
[----:B------:R-:W-:Y:S01]  /*0510*/  @P2 VIADD R4, R4, 0x1 ;  /* 0x0000000104042836 */ /* 0x000fe20000000000 */
[----:B------:R-:W-:-:S03]  /*0520*/  @!P1 LOP3.LUT R4, RZ, R0, RZ, 0x33, !PT ;  /* 0x00000000ff049212 */ /* 0x000fc600078e33ff */
[----:B------:R-:W-:Y:S02]  /*0530*/  IMAD R7, R3, 0x3e, RZ ;  /* 0x0000003e03077824 */ /* 0x000fe400078e02ff */
[----:B------:R-:W-:Y:S02]  /*0540*/  IMAD R9, R9, R4, RZ ;  /* 0x0000000409097224 */ /* 0x000fe400078e02ff */
[----:B-----5:R-:W-:-:S07]  /*0550*/  IMAD R8, R4, UR6, RZ ;  /* 0x0000000604087c24 */ /* 0x020fce000f8e02ff */
.L_x_45:
[----:B------:R-:W-:-:S13]  /*0560*/  ISETP.GE.AND P0, PT, R9, 0x1, PT ;  /* 0x000000010900780c */ /* 0x000fda0003f06270 */
[----:B0-----:R-:W-:Y:S05]  /*0570*/  @!P0 BRA `(.L_x_26) ;  /* 0x0000002400608947 */ /* 0x001fea0003800000 */
[----:B------:R-:W0:Y:S01]  /*0580*/  LDCU UR4, c[0x0][0x368] ;  /* 0x00006d00ff0477ac */ /* 0x000e220008000800 */
[----:B------:R-:W1:Y:S01]  /*0590*/  LDC.64 R12, c[0x0][0x390] ;  /* 0x0000e400ff0c7b82 */ /* 0x000e620000000a00 */
[----:B------:R-:W0:Y:S07]  /*05a0*/  LDCU UR5, c[0x0][0x364] ;  /* 0x00006c80ff0577ac */ /* 0x000e2e0008000800 */
[----:B------:R-:W2:Y:S01]  /*05b0*/  LDC R0, c[0x0][0x360] ;  /* 0x0000d800ff007b82 */ /* 0x000ea20000000800 */
[----:B0-----:R-:W-:-:S06]  /*05c0*/  UIMAD UR4, UR4, UR5, URZ ;  /* 0x00000005040472a4 */ /* 0x001fcc000f8e02ff */
[----:B--2---:R-:W-:-:S04]  /*05d0*/  IMAD R0, R0, UR4, RZ ;  /* 0x0000000400007c24 */ /* 0x004fc8000f8e02ff */
[----:B------:R-:W0:Y:S01]  /*05e0*/  I2F.U32.RP R4, R0 ;  /* 0x0000000000047306 */ /* 0x000e220000209000 */
[----:B------:R-:W-:Y:S01]  /*05f0*/  IMAD.MOV R5, RZ, RZ, -R0 ;  /* 0x000000ffff057224 */ /* 0x000fe200078e0a00 */
[----:B------:R-:W-:-:S06]  /*0600*/  ISETP.NE.U32.AND P2, PT, R0, RZ, PT ;  /* 0x000000ff0000720c */ /* 0x000fcc0003f45070 */
[----:B0-----:R-:W0:Y:S02]  /*0610*/  MUFU.RCP R4, R4 ;  /* 0x0000000400047308 */ /* 0x001e240000001000 */
[----:B0-----:R-:W-:Y:S02]  /*0620*/  VIADD R2, R4, 0xffffffe ;  /* 0x0ffffffe04027836 */ /* 0x001fe40000000000 */
[----:B------:R-:W-:-:S04]  /*0630*/  HFMA2 R4, -RZ, RZ, 0, 0 ;  /* 0x00000000ff047431 */ /* 0x000fc800000001ff */
[----:B------:R0:W2:Y:S02]  /*0640*/  F2I.FTZ.U32.TRUNC.NTZ R3, R2 ;  /* 0x0000000200037305 */ /* 0x0000a4000021f000 */
[----:B0-----:R-:W-:Y:S02]  /*0650*/  IMAD.MOV.U32 R2, RZ, RZ, RZ ;  /* 0x000000ffff027224 */ /* 0x001fe400078e00ff */
[----:B--2---:R-:W-:-:S04]  /*0660*/  IMAD R5, R5, R3, RZ ;  /* 0x0000000305057224 */ /* 0x004fc800078e02ff */
[----:B------:R-:W-:Y:S01]  /*0670*/  IMAD.HI.U32 R6, R3, R5, R2 ;  /* 0x0000000503067227 */ /* 0x000fe200078e0002 */
[----:B------:R-:W-:-:S05]  /*0680*/  IADD3 R3, PT, PT, R0, 0x3fff, RZ ;  /* 0x00003fff00037810 */ /* 0x000fca0007ffe0ff */
[----:B------:R-:W-:-:S04]  /*0690*/  IMAD.HI.U32 R5, R6, R3, RZ ;  /* 0x0000000306057227 */ /* 0x000fc800078e00ff */
[----:B------:R-:W-:-:S04]  /*06a0*/  IMAD.MOV R6, RZ, RZ, -R5 ;  /* 0x000000ffff067224 */ /* 0x000fc800078e0a05 */
[----:B------:R-:W-:-:S05]  /*06b0*/  IMAD R3, R0, R6, R3 ;  /* 0x0000000600037224 */ /* 0x000fca00078e0203 */
[----:B------:R-:W-:-:S13]  /*06c0*/  ISETP.GE.U32.AND P0, PT, R3, R0, PT ;  /* 0x000000000300720c */ /* 0x000fda0003f06070 */
[----:B------:R-:W-:Y:S02]  /*06d0*/  @P0 IMAD.IADD R3, R3, 0x1, -R0 ;  /* 0x0000000103030824 */ /* 0x000fe400078e0a00 */
[----:B------:R-:W-:-:S03]  /*06e0*/  @P0 VIADD R5, R5, 0x1 ;  /* 0x0000000105050836 */ /* 0x000fc60000000000 */
[----:B------:R-:W-:Y:S01]  /*06f0*/  ISETP.GE.U32.AND P1, PT, R3, R0, PT ;  /* 0x000000000300720c */ /* 0x000fe20003f26070 */
[----:B------:R-:W-:-:S04]  /*0700*/  IMAD R3, R11, 0x24, RZ ;  /* 0x000000240b037824 */ /* 0x000fc800078e02ff */
[----:B-1----:R-:W-:-:S08]  /*0710*/  IMAD.WIDE R12, R3, 0x4, R12 ;  /* 0x00000004030c7825 */ /* 0x002fd000078e020c */
[----:B------:R-:W-:Y:S01]  /*0720*/  @P1 VIADD R5, R5, 0x1 ;  /* 0x0000000105051836 */ /* 0x000fe20000000000 */
[----:B------:R-:W-:-:S05]  /*0730*/  @!P2 LOP3.LUT R5, RZ, R0, RZ, 0x33, !PT ;  /* 0x00000000ff05a212 */ /* 0x000fca00078e33ff */
[----:B------:R-:W-:-:S04]  /*0740*/  IMAD R6, R18, R5, RZ ;  /* 0x0000000512067224 */ /* 0x000fc800078e02ff */
[----:B------:R-:W-:-:S05]  /*0750*/  IMAD.MOV R0, RZ, RZ, -R6 ;  /* 0x000000ffff007224 */ /* 0x000fca00078e0a06 */
[----:B------:R-:W-:-:S04]  /*0760*/  VIADDMNMX R5, R0, 0x4000, R5, PT ;  /* 0x0000400000057846 */ /* 0x000fc80003800105 */
[----:B------:R-:W-:-:S04]  /*0770*/  VIMNMX R0, PT, PT, R5, 0x1, !PT ;  /* 0x0000000105007848 */ /* 0x000fc80007fe0100 */
[----:B------:R-:W-:-:S07]  /*0780*/  LOP3.LUT R3, R0, 0x7ffffffc, RZ, 0xc0, !PT ;  /* 0x7ffffffc00037812 */ /* 0x000fce00078ec0ff */
.L_x_44:
[-C--:B------:R-:W-:Y:S01]  /*0790*/  IABS R0, R7.reuse ;  /* 0x0000000700007213 */ /* 0x080fe20000000000 */
[----:B0-----:R-:W0:Y:S01]  /*07a0*/  LDCU.64 UR6, c[0x0][0x388] ;  /* 0x00007100ff0677ac */ /* 0x001e220008000a00 */
[----:B------:R-:W-:Y:S01]  /*07b0*/  IABS R16, R4 ;  /* 0x0000000400107213 */ /* 0x000fe20000000000 */
[----:B------:R-:W-:Y:S01]  /*07c0*/  BSSY.RECONVERGENT B2, `(.L_x_27) ;  /* 0x0000168000027945 */ /* 0x000fe20003800200 */
[----:B------:R-:W1:Y:S01]  /*07d0*/  I2F.RP R2, R0 ;  /* 0x0000000000027306 */ /* 0x000e620000209400 */
[----:B------:R-:W-:Y:S01]  /*07e0*/  IABS R19, R7 ;  /* 0x0000000700137213 */ /* 0x000fe20000000000 */
[----:B------:R-:W2:Y:S06]  /*07f0*/  LDCU.64 UR12, c[0x0][0x388] ;  /* 0x00007100ff0c77ac */ /* 0x000eac0008000a00 */
[----:B-1----:R-:W1:Y:S02]  /*0800*/  MUFU.RCP R2, R2 ;  /* 0x0000000200027308 */ /* 0x002e640000001000 */
[----:B-1----:R-:W-:-:S06]  /*0810*/  VIADD R14, R2, 0xffffffe ;  /* 0x0ffffffe020e7836 */ /* 0x002fcc0000000000 */
[----:B------:R1:W3:Y:S02]  /*0820*/  F2I.FTZ.U32.TRUNC.NTZ R15, R14 ;  /* 0x0000000e000f7305 */ /* 0x0002e4000021f000 */
[----:B-1----:R-:W-:Y:S02]  /*0830*/  IMAD.MOV.U32 R14, RZ, RZ, RZ ;  /* 0x000000ffff0e7224 */ /* 0x002fe400078e00ff */
[----:B---3--:R-:W-:-:S04]  /*0840*/  IMAD.MOV R17, RZ, RZ, -R15 ;  /* 0x000000ffff117224 */ /* 0x008fc800078e0a0f */
[----:B------:R-:W-:-:S04]  /*0850*/  IMAD R17, R17, R0, RZ ;  /* 0x0000000011117224 */ /* 0x000fc800078e02ff */
[----:B------:R-:W-:-:S04]  /*0860*/  IMAD.HI.U32 R15, R15, R17, R14 ;  /* 0x000000110f0f7227 */ /* 0x000fc800078e000e */
[----:B------:R-:W-:Y:S02]  /*0870*/  IMAD.MOV R17, RZ, RZ, -R19 ;  /* 0x000000ffff117224 */ /* 0x000fe400078e0a13 */
[----:B------:R-:W-:-:S04]  /*0880*/  IMAD.HI.U32 R15, R15, R16, RZ ;  /* 0x000000100f0f7227 */ /* 0x000fc800078e00ff */
[----:B------:R-:W-:-:S05]  /*0890*/  IMAD R17, R15, R17, R16 ;  /* 0x000000110f117224 */ /* 0x000fca00078e0210 */
[----:B------:R-:W-:-:S13]  /*08a0*/  ISETP.GT.U32.AND P1, PT, R0, R17, PT ;  /* 0x000000110000720c */ /* 0x000fda0003f24070 */
[----:B------:R-:W-:Y:S01]  /*08b0*/  @!P1 IMAD.IADD R17, R17, 0x1, -R0 ;  /* 0x0000000111119824 */ /* 0x000fe200078e0a00 */
[----:B------:R-:W-:Y:S02]  /*08c0*/  @!P1 IADD3 R15, PT, PT, R15, 0x1, RZ ;  /* 0x000000010f0f9810 */ /* 0x000fe40007ffe0ff */
[----:B------:R-:W-:Y:S02]  /*08d0*/  ISETP.NE.AND P1, PT, R7, RZ, PT ;  /* 0x000000ff0700720c */ /* 0x000fe40003f25270 */
[----:B------:R-:W-:Y:S02]  /*08e0*/  ISETP.GE.U32.AND P0, PT, R17, R0, PT ;  /* 0x000000001100720c */ /* 0x000fe40003f06070 */
[----:B------:R-:W-:-:S04]  /*08f0*/  LOP3.LUT R0, R4, R7, RZ, 0x3c, !PT ;  /* 0x0000000704007212 */ /* 0x000fc800078e3cff */
[----:B------:R-:W-:-:S07]  /*0900*/  ISETP.GE.AND P2, PT, R0, RZ, PT ;  /* 0x000000ff0000720c */ /* 0x000fce0003f46270 */
[----:B------:R-:W-:Y:S01]  /*0910*/  @P0 VIADD R15, R15, 0x1 ;  /* 0x000000010f0f0836 */ /* 0x000fe20000000000 */
[----:B------:R-:W-:-:S05]  /*0920*/  ISETP.GT.U32.AND P0, PT, R6, 0x3fff, PT ;  /* 0x00003fff0600780c */ /* 0x000fca0003f04070 */
[----:B------:R-:W-:Y:S01]  /*0930*/  @!P2 IMAD.MOV R15, RZ, RZ, -R15 ;  /* 0x000000ffff0fa224 */ /* 0x000fe200078e0a0f */
[----:B------:R-:W-:-:S05]  /*0940*/  @!P1 LOP3.LUT R15, RZ, R7, RZ, 0x33, !PT ;  /* 0x00000007ff0f9212 */ /* 0x000fca00078e33ff */
[--C-:B------:R-:W-:Y:S02]  /*0950*/  IMAD.MOV R17, RZ, RZ, -R15.reuse ;  /* 0x000000ffff117224 */ /* 0x100fe400078e0a0f */
[----:B------:R-:W-:Y:S02]  /*0960*/  IMAD.IADD R2, R8, 0x1, R15 ;  /* 0x0000000108027824 */ /* 0x000fe400078e020f */
[----:B------:R-:W-:-:S04]  /*0970*/  IMAD R17, R7, R17, R4 ;  /* 0x0000001107117224 */ /* 0x000fc800078e0204 */
[----:B------:R-:W-:Y:S01]  /*0980*/  IMAD.IADD R0, R10, 0x1, R17 ;  /* 0x000000010a007824 */ /* 0x000fe200078e0211 */
[----:B0-2---:R-:W-:Y:S06]  /*0990*/  @P0 BRA `(.L_x_28) ;  /* 0x0000001400280947 */ /* 0x005fec0003800000 */
[----:B------:R-:W-:Y:S01]  /*09a0*/  ISETP.GE.AND P0, PT, R5, 0x4, PT ;  /* 0x000000040500780c */ /* 0x000fe20003f06270 */
[----:B------:R-:W-:Y:S01]  /*09b0*/  BSSY.RECONVERGENT B1, `(.L_x_29) ;  /* 0x000011d000017945 */ /* 0x000fe20003800200 */
[----:B------:R-:W-:-:S11]  /*09c0*/  MOV R21, RZ ;  /* 0x000000ff00157202 */ /* 0x000fd60000000f00 */
[----:B------:R-:W-:Y:S05]  /*09d0*/  @!P0 BRA `(.L_x_30) ;  /* 0x0000001000688947 */ /* 0x000fea0003800000 */
[--C-:B------:R-:W-:Y:S01]  /*09e0*/  IMAD.MOV R14, RZ, RZ, -R3.reuse ;  /* 0x000000ffff0e7224 */ /* 0x100fe200078e0a03 */
[----:B------:R-:W-:Y:S01]  /*09f0*/  BSSY.RELIABLE B0, `(.L_x_31) ;  /* 0x00000eb000007945 */ /* 0x000fe20003800100 */
[----:B------:R-:W-:Y:S02]  /*0a00*/  IMAD.MOV R24, RZ, RZ, -R3 ;  /* 0x000000ffff187224 */ /* 0x000fe400078e0a03 */
[----:B------:R-:W-:Y:S01]  /*0a10*/  IMAD.MOV.U32 R19, RZ, RZ, 0x1 ;  /* 0x00000001ff137424 */ /* 0x000fe200078e00ff */
[----:B------:R-:W-:-:S13]  /*0a20*/  ISETP.GE.AND P0, PT, R14, RZ, PT ;  /* 0x000000ff0e00720c */ /* 0x000fda0003f06270 */
[----:B------:R-:W-:Y:S05]  /*0a30*/  @P0 BRA `(.L_x_32) ;  /* 0x0000000c00980947 */ /* 0x000fea0003800000 */
[----:B------:R-:W-:Y:S01]  /*0a40*/  IMAD.MOV R14, RZ, RZ, -R24 ;  /* 0x000000ffff0e7224 */ /* 0x000fe200078e0a18 */
[----:B------:R-:W-:Y:S01]  /*0a50*/  BSSY.RECONVERGENT B3, `(.L_x_33) ;  /* 0x0000095000037945 */ /* 0x000fe20003800200 */
[----:B------:R-:W-:-:S03]  /*0a60*/  PLOP3.LUT P0, PT, PT, PT, PT, 0x80, 0x8 ;  /* 0x000000000008781c */ /* 0x000fc60003f0f070 */
[----:B------:R-:W-:-:S13]  /*0a70*/  ISETP.GT.AND P1, PT, R14, 0xc, PT ;  /* 0x0000000c0e00780c */ /* 0x000fda0003f24270 */
[----:B------:R-:W-:Y:S05]  /*0a80*/  @!P1 BRA `(.L_x_34) ;  /* 0x0000000800449947 */ /* 0x000fea0003800000 */
[----:B------:R-:W0:Y:S01]  /*0a90*/  S2R R15, SR_CgaCtaId ;  /* 0x00000000000f7919 */ /* 0x000e220000008800 */
[----:B------:R-:W-:Y:S01]  /*0aa0*/  IMAD R21, R11, 0x70800, R0 ;  /* 0x000708000b157824 */ /* 0x000fe200078e0200 */
[----:B------:R-:W-:Y:S01]  /*0ab0*/  MOV R22, 0x400 ;  /* 0x0000040000167802 */ /* 0x000fe20000000f00 */
[----:B------:R-:W-:Y:S01]  /*0ac0*/  BSSY.RECONVERGENT B4, `(.L_x_35) ;  /* 0x000008c000047945 */ /* 0x000fe20003800200 */
[----:B------:R-:W-:Y:S01]  /*0ad0*/  PLOP3.LUT P0, PT, PT, PT, PT, 0x8, 0x80 ;  /* 0x000000000080781c */ /* 0x000fe20003f0e170 */
[----:B------:R-:W-:Y:S01]  /*0ae0*/  IMAD.SHL.U32 R23, R2, 0x2, RZ ;  /* 0x0000000202177824 */ /* 0x000fe200078e00ff */
[----:B------:R-:W-:Y:S02]  /*0af0*/  SHF.L.U32 R21, R21, 0x1, RZ ;  /* 0x0000000115157819 */ /* 0x000fe400000006ff */
[----:B0-----:R-:W-:-:S09]  /*0b00*/  LEA R22, R15, R22, 0x18 ;  /* 0x000000160f167211 */ /* 0x001fd200078ec0ff */
.L_x_36:
[----:B0-----:R-:W-:-:S05]  /*0b10*/  VIADD R28, R19, 0xffffffff ;  /* 0xffffffff131c7836 */ /* 0x001fca0000000000 */
[C---:B------:R-:W-:Y:S02]  /*0b20*/  LOP3.LUT R14, R28.reuse, 0x7c, RZ, 0xc0, !PT ;  /* 0x0000007c1c0e7812 */ /* 0x040fe400078ec0ff */
[----:B------:R-:W-:-:S03]  /*0b30*/  LEA.HI R26, R28, R23, RZ, 0x19 ;  /* 0x000000171c1a7211 */ /* 0x000fc600078fc8ff */
[----:B------:R-:W-:Y:S01]  /*0b40*/  IMAD.IADD R15, R14, 0x1, R21 ;  /* 0x000000010e0f7824 */ /* 0x000fe200078e0215 */
[----:B------:R-:W-:-:S03]  /*0b50*/  LOP3.LUT R14, R19, 0x7d, RZ, 0xc0, !PT ;  /* 0x0000007d130e7812 */ /* 0x000fc600078ec0ff */
[----:B------:R-:W-:Y:S02]  /*0b60*/  IMAD R15, R26, 0x500, R15 ;  /* 0x000005001a0f7824 */ /* 0x000fe400078e020f */
[----:B------:R-:W-:-:S03]  /*0b70*/  IMAD.IADD R25, R21, 0x1, R14 ;  /* 0x0000000115197824 */ /* 0x000fc600078e020e */
[----:B------:R-:W-:Y:S01]  /*0b80*/  IADD3 R16, P1, PT, R15, UR6, RZ ;  /* 0x000000060f107c10 */ /* 0x000fe2000ff3e0ff */
[----:B------:R-:W-:-:S03]  /*0b90*/  IMAD R25, R26, 0x500, R25 ;  /* 0x000005001a197824 */ /* 0x000fc600078e0219 */
[----:B------:R-:W-:-:S05]  /*0ba0*/  LEA.HI.X.SX32 R17, R15, UR7, 0x1, P1 ;  /* 0x000000070f117c11 */ /* 0x000fca00088f0eff */
[----:B------:R-:W2:Y:S01]  /*0bb0*/  LDG.E.U8 R29, desc[UR8][R16.64] ;  /* 0x00000008101d7981 */ /* 0x000ea2000c1e1100 */
[----:B------:R-:W-:-:S04]  /*0bc0*/  IADD3 R14, P1, PT, R25, UR6, RZ ;  /* 0x00000006190e7c10 */ /* 0x000fc8000ff3e0ff */
[----:B------:R-:W-:-:S05]  /*0bd0*/  LEA.HI.X.SX32 R15, R25, UR7, 0x1, P1 ;  /* 0x00000007190f7c11 */ /* 0x000fca00088f0eff */
[----:B------:R-:W3:Y:S01]  /*0be0*/  LDG.E.U8 R27, desc[UR8][R14.64] ;  /* 0x000000080e1b7981 */ /* 0x000ee2000c1e1100 */
[----:B------:R-:W-:-:S05]  /*0bf0*/  LOP3.LUT R25, R28, 0x7ffffffc, RZ, 0xc0, !PT ;  /* 0x7ffffffc1c197812 */ /* 0x000fca00078ec0ff */
[----:B------:R-:W-:Y:S01]  /*0c00*/  IMAD.IADD R28, R25, 0x1, R22 ;  /* 0x00000001191c7824 */ /* 0x000fe200078e0216 */
[C---:B------:R-:W-:Y:S01]  /*0c10*/  LOP3.LUT R25, R19.reuse, 0x7ffffffd, RZ, 0xc0, !PT ;  /* 0x7ffffffd13197812 */ /* 0x040fe200078ec0ff */
[----:B------:R-:W4:Y:S04]  /*0c20*/  LDG.E.U8 R14, desc[UR8][R14.64+0x2] ;  /* 0x000002080e0e7981 */ /* 0x000f28000c1e1100 */
[----:B------:R-:W-:Y:S01]  /*0c30*/  IMAD.IADD R25, R22, 0x1, R25 ;  /* 0x0000000116197824 */ /* 0x000fe200078e0219 */
[----:B--2---:R0:W-:Y:S02]  /*0c40*/  STS.U8 [R28], R29 ;  /* 0x0000001d1c007388 */ /* 0x0041e40000000000 */
[----:B0-----:R-:W-:Y:S02]  /*0c50*/  IADD3 R28, PT, PT, R19, 0x1, RZ ;  /* 0x00000001131c7810 */ /* 0x001fe40007ffe0ff */
[----:B---3--:R0:W-:Y:S02]  /*0c60*/  STS.U8 [R25], R27 ;  /* 0x0000001b19007388 */ /* 0x0081e40000000000 */
[----:B------:R-:W-:-:S05]  /*0c70*/  LOP3.LUT R16, R28, 0x7e, RZ, 0xc0, !PT ;  /* 0x0000007e1c107812 */ /* 0x000fca00078ec0ff */
[----:B------:R-:W-:-:S04]  /*0c80*/  IMAD.IADD R17, R21, 0x1, R16 ;  /* 0x0000000115117824 */ /* 0x000fc800078e0210 */
[----:B------:R-:W-:-:S05]  /*0c90*/  IMAD R17, R26, 0x500, R17 ;  /* 0x000005001a117824 */ /* 0x000fca00078e0211 */
[C---:B------:R-:W-:Y:S02]  /*0ca0*/  IADD3 R16, P1, PT, R17.reuse, UR6, RZ ;  /* 0x0000000611107c10 */ /* 0x040fe4000ff3e0ff */
[----:B------:R-:W-:Y:S02]  /*0cb0*/  LOP3.LUT R29, R28, 0x7ffffffe, RZ, 0xc0, !PT ;  /* 0x7ffffffe1c1d7812 */ /* 0x000fe400078ec0ff */
[----:B------:R-:W-:-:S05]  /*0cc0*/  LEA.HI.X.SX32 R17, R17, UR7, 0x1, P1 ;  /* 0x0000000711117c11 */ /* 0x000fca00088f0eff */
[----:B------:R1:W2:Y:S02]  /*0cd0*/  LDG.E.U8 R16, desc[UR8][R16.64] ;  /* 0x0000000810107981 */ /* 0x0002a4000c1e1100 */
[----:B-1----:R-:W-:Y:S02]  /*0ce0*/  IMAD.IADD R17, R22, 0x1, R29 ;  /* 0x0000000116117824 */ /* 0x002fe400078e021d */
[----:B------:R-:W-:-:S05]  /*0cf0*/  VIADD R29, R19, 0x3 ;  /* 0x00000003131d7836 */ /* 0x000fca0000000000 */
[C---:B------:R-:W-:Y:S02]  /*0d00*/  LOP3.LUT R26, R29.reuse, 0x7c, RZ, 0xc0, !PT ;  /* 0x0000007c1d1a7812 */ /* 0x040fe400078ec0ff */
[----:B------:R-:W-:-:S03]  /*0d10*/  LEA.HI R28, R29, R23, RZ, 0x19 ;  /* 0x000000171d1c7211 */ /* 0x000fc600078fc8ff */
[----:B0-----:R-:W-:-:S04]  /*0d20*/  IMAD.IADD R27, R21, 0x1, R26 ;  /* 0x00000001151b7824 */ /* 0x001fc800078e021a */
[----:B------:R-:W-:-:S05]  /*0d30*/  IMAD R27, R28, 0x500, R27 ;  /* 0x000005001c1b7824 */ /* 0x000fca00078e021b */
[----:B------:R-:W-:-:S04]  /*0d40*/  IADD3 R26, P1, PT, R27, UR6, RZ ;  /* 0x000000061b1a7c10 */ /* 0x000fc8000ff3e0ff */
[----:B------:R-:W-:-:S06]  /*0d50*/  LEA.HI.X.SX32 R27, R27, UR7, 0x1, P1 ;  /* 0x000000071b1b7c11 */ /* 0x000fcc00088f0eff */
[----:B------:R0:W3:Y:S01]  /*0d60*/  LDG.E.U8 R27, desc[UR8][R26.64] ;  /* 0x000000081a1b7981 */ /* 0x0000e2000c1e1100 */
[----:B------:R-:W-:Y:S01]  /*0d70*/  LOP3.LUT R29, R29, 0x7ffffffc, RZ, 0xc0, !PT ;  /* 0x7ffffffc1d1d7812 */ /* 0x000fe200078ec0ff */
[----:B0-----:R-:W-:-:S04]  /*0d80*/  VIADD R26, R19, 0x4 ;  /* 0x00000004131a7836 */ /* 0x001fc80000000000 */
[----:B------:R-:W-:Y:S01]  /*0d90*/  IMAD.IADD R29, R22, 0x1, R29 ;  /* 0x00000001161d7824 */ /* 0x000fe200078e021d */
[----:B--2---:R0:W-:Y:S02]  /*0da0*/  STS.U8 [R17], R16 ;  /* 0x0000001011007388 */ /* 0x0041e40000000000 */
[----:B0-----:R-:W-:Y:S02]  /*0db0*/  LOP3.LUT R16, R26, 0x7d, RZ, 0xc0, !PT ;  /* 0x0000007d1a107812 */ /* 0x001fe400078ec0ff */
[----:B----4-:R0:W-:Y:S02]  /*0dc0*/  STS.U8 [R25+0x2], R14 ;  /* 0x0000020e19007388 */ /* 0x0101e40000000000 */
[----:B------:R-:W-:-:S05]  /*0dd0*/  IADD3 R15, PT, PT, R21, R16, RZ ;  /* 0x00000010150f7210 */ /* 0x000fca0007ffe0ff */
[----:B------:R-:W-:-:S05]  /*0de0*/  IMAD R15, R28, 0x500, R15 ;  /* 0x000005001c0f7824 */ /* 0x000fca00078e020f */
[----:B------:R-:W-:-:S04]  /*0df0*/  IADD3 R16, P1, PT, R15, UR6, RZ ;  /* 0x000000060f107c10 */ /* 0x000fc8000ff3e0ff */
[----:B------:R-:W-:-:S05]  /*0e00*/  LEA.HI.X.SX32 R17, R15, UR7, 0x1, P1 ;  /* 0x000000070f117c11 */ /* 0x000fca00088f0eff */
[----:B0-----:R-:W2:Y:S04]  /*0e10*/  LDG.E.U8 R25, desc[UR8][R16.64+0x2] ;  /* 0x0000020810197981 */ /* 0x001ea8000c1e1100 */
[----:B---3--:R0:W-:Y:S02]  /*0e20*/  STS.U8 [R29], R27 ;  /* 0x0000001b1d007388 */ /* 0x0081e40000000000 */
[----:B0-----:R-:W-:Y:S02]  /*0e30*/  VIADD R29, R19, 0x5 ;  /* 0x00000005131d7836 */ /* 0x001fe40000000000 */
[----:B------:R-:W3:Y:S03]  /*0e40*/  LDG.E.U8 R27, desc[UR8][R16.64] ;  /* 0x00000008101b7981 */ /* 0x000ee6000c1e1100 */
[----:B------:R-:W-:-:S05]  /*0e50*/  LOP3.LUT R14, R29, 0x7e, RZ, 0xc0, !PT ;  /* 0x0000007e1d0e7812 */ /* 0x000fca00078ec0ff */
[----:B------:R-:W-:-:S04]  /*0e60*/  IMAD.IADD R15, R21, 0x1, R14 ;  /* 0x00000001150f7824 */ /* 0x000fc800078e020e */
[----:B------:R-:W-:-:S05]  /*0e70*/  IMAD R15, R28, 0x500, R15 ;  /* 0x000005001c0f7824 */ /* 0x000fca00078e020f */
[----:B------:R-:W-:-:S04]  /*0e80*/  IADD3 R14, P1, PT, R15, UR6, RZ ;  /* 0x000000060f0e7c10 */ /* 0x000fc8000ff3e0ff */
[----:B------:R-:W-:-:S05]  /*0e90*/  LEA.HI.X.SX32 R15, R15, UR7, 0x1, P1 ;  /* 0x000000070f0f7c11 */ /* 0x000fca00088f0eff */
[----:B------:R0:W4:Y:S01]  /*0ea0*/  LDG.E.U8 R14, desc[UR8][R14.64] ;  /* 0x000000080e0e7981 */ /* 0x000122000c1e1100 */
[----:B------:R-:W-:Y:S02]  /*0eb0*/  LOP3.LUT R26, R26, 0x7ffffffd, RZ, 0xc0, !PT ;  /* 0x7ffffffd1a1a7812 */ /* 0x000fe400078ec0ff */
[----:B------:R-:W-:-:S05]  /*0ec0*/  LOP3.LUT R29, R29, 0x7ffffffe, RZ, 0xc0, !PT ;  /* 0x7ffffffe1d1d7812 */ /* 0x000fca00078ec0ff */
[C---:B------:R-:W-:Y:S02]  /*0ed0*/  IMAD.IADD R29, R22.reuse, 0x1, R29 ;  /* 0x00000001161d7824 */ /* 0x040fe400078e021d */
[----:B0-----:R-:W-:Y:S01]  /*0ee0*/  IMAD.IADD R15, R22, 0x1, R26 ;  /* 0x00000001160f7824 */ /* 0x001fe200078e021a */
[----:B------:R-:W-:-:S04]  /*0ef0*/  IADD3 R26, PT, PT, R19, 0x7, RZ ;  /* 0x00000007131a7810 */ /* 0x000fc80007ffe0ff */
[C---:B------:R-:W-:Y:S02]  /*0f00*/  LOP3.LUT R16, R26.reuse, 0x7c, RZ, 0xc0, !PT ;  /* 0x0000007c1a107812 */ /* 0x040fe400078ec0ff */
[----:B------:R-:W-:-:S03]  /*0f10*/  LEA.HI R28, R26, R23, RZ, 0x19 ;  /* 0x000000171a1c7211 */ /* 0x000fc600078fc8ff */
[----:B------:R-:W-:-:S04]  /*0f20*/  IMAD.IADD R17, R21, 0x1, R16 ;  /* 0x0000000115117824 */ /* 0x000fc800078e0210 */
[----:B------:R-:W-:Y:S01]  /*0f30*/  IMAD R17, R28, 0x500, R17 ;  /* 0x000005001c117824 */ /* 0x000fe200078e0211 */
[----:B---3--:R-:W-:Y:S04]  /*0f40*/  STS.U8 [R15], R27 ;  /* 0x0000001b0f007388 */ /* 0x008fe80000000000 */
[----:B----4-:R0:W-:Y:S02]  /*0f50*/  STS.U8 [R29], R14 ;  /* 0x0000000e1d007388 */ /* 0x0101e40000000000 */
[----:B0-----:R-:W-:-:S05]  /*0f60*/  VIADD R29, R19, 0x8 ;  /* 0x00000008131d7836 */ /* 0x001fca0000000000 */
[----:B------:R-:W-:-:S05]  /*0f70*/  LOP3.LUT R16, R29, 0x7d, RZ, 0xc0, !PT ;  /* 0x0000007d1d107812 */ /* 0x000fca00078ec0ff */
[----:B------:R-:W-:Y:S01]  /*0f80*/  IMAD.IADD R27, R21, 0x1, R16 ;  /* 0x00000001151b7824 */ /* 0x000fe200078e0210 */
[----:B------:R-:W-:-:S04]  /*0f90*/  IADD3 R16, P1, PT, R17, UR6, RZ ;  /* 0x0000000611107c10 */ /* 0x000fc8000ff3e0ff */
[----:B------:R-:W-:Y:S01]  /*0fa0*/  LEA.HI.X.SX32 R17, R17, UR7, 0x1, P1 ;  /* 0x0000000711117c11 */ /* 0x000fe200088f0eff */
[----:B------:R-:W-:-:S04]  /*0fb0*/  IMAD R27, R28, 0x500, R27 ;  /* 0x000005001c1b7824 */ /* 0x000fc800078e021b */
[----:B------:R0:W3:Y:S01]  /*0fc0*/  LDG.E.U8 R16, desc[UR8][R16.64] ;  /* 0x0000000810107981 */ /* 0x0000e2000c1e1100 */
[----:B------:R-:W-:-:S03]  /*0fd0*/  IADD3 R14, P1, PT, R27, UR6, RZ ;  /* 0x000000061b0e7c10 */ /* 0x000fc6000ff3e0ff */
[----:B--2---:R1:W-:Y:S02]  /*0fe0*/  STS.U8 [R15+0x2], R25 ;  /* 0x000002190f007388 */ /* 0x0043e40000000000 */
[----:B-1----:R-:W-:-:S05]  /*0ff0*/  LEA.HI.X.SX32 R15, R27, UR7, 0x1, P1 ;  /* 0x000000071b0f7c11 */ /* 0x002fca00088f0eff */
[----:B------:R-:W2:Y:S01]  /*1000*/  LDG.E.U8 R27, desc[UR8][R14.64] ;  /* 0x000000080e1b7981 */ /* 0x000ea2000c1e1100 */
[----:B------:R-:W-:Y:S02]  /*1010*/  LOP3.LUT R25, R26, 0x7ffffffc, RZ, 0xc0, !PT ;  /* 0x7ffffffc1a197812 */ /* 0x000fe400078ec0ff */
[----:B------:R-:W-:-:S04]  /*1020*/  IADD3 R26, PT, PT, R19, 0x9, RZ ;  /* 0x00000009131a7810 */ /* 0x000fc80007ffe0ff */
[----:B0-----:R-:W-:Y:S01]  /*1030*/  LOP3.LUT R17, R26, 0x7e, RZ, 0xc0, !PT ;  /* 0x0000007e1a117812 */ /* 0x001fe200078ec0ff */
[----:B------:R-:W-:Y:S01]  /*1040*/  IMAD.IADD R25, R22, 0x1, R25 ;  /* 0x0000000116197824 */ /* 0x000fe200078e0219 */
[----:B------:R-:W-:Y:S01]  /*1050*/  LOP3.LUT R29, R29, 0x7ffffffd, RZ, 0xc0, !PT ;  /* 0x7ffffffd1d1d7812 */ /* 0x000fe200078ec0ff */
[----:B------:R-:W4:Y:S02]  /*1060*/  LDG.E.U8 R14, desc[UR8][R14.64+0x2] ;  /* 0x000002080e0e7981 */ /* 0x000f24000c1e1100 */
[----:B------:R-:W-:-:S04]  /*1070*/  IMAD.IADD R17, R21, 0x1, R17 ;  /* 0x0000000115117824 */ /* 0x000fc800078e0211 */
[----:B------:R-:W-:Y:S02]  /*1080*/  IMAD R17, R28, 0x500, R17 ;  /* 0x000005001c117824 */ /* 0x000fe400078e0211 */
[----:B------:R-:W-:Y:S01]  /*1090*/  VIADD R28, R19, 0xb ;  /* 0x0000000b131c7836 */ /* 0x000fe20000000000 */
[----:B---3--:R0:W-:Y:S02]  /*10a0*/  STS.U8 [R25], R16 ;  /* 0x0000001019007388 */ /* 0x0081e40000000000 */
[C---:B0-----:R-:W-:Y:S01]  /*10b0*/  IADD3 R16, P1, PT, R17.reuse, UR6, RZ ;  /* 0x0000000611107c10 */ /* 0x041fe2000ff3e0ff */
[----:B------:R-:W-:Y:S01]  /*10c0*/  IMAD.IADD R25, R22, 0x1, R29 ;  /* 0x0000000116197824 */ /* 0x000fe200078e021d */
[----:B------:R-:W-:Y:S02]  /*10d0*/  LOP3.LUT R29, R26, 0x7ffffffe, RZ, 0xc0, !PT ;  /* 0x7ffffffe1a1d7812 */ /* 0x000fe400078ec0ff */
[----:B------:R-:W-:Y:S02]  /*10e0*/  LEA.HI.X.SX32 R17, R17, UR7, 0x1, P1 ;  /* 0x0000000711117c11 */ /* 0x000fe400088f0eff */
[----:B------:R-:W-:-:S04]  /*10f0*/  LOP3.LUT R26, R28, 0x7c, RZ, 0xc0, !PT ;  /* 0x0000007c1c1a7812 */ /* 0x000fc800078ec0ff */
[----:B------:R0:W3:Y:S01]  /*1100*/  LDG.E.U8 R17, desc[UR8][R16.64] ;  /* 0x0000000810117981 */ /* 0x0000e2000c1e1100 */
[----:B------:R-:W-:-:S03]  /*1110*/  IMAD.IADD R26, R21, 0x1, R26 ;  /* 0x00000001151a7824 */ /* 0x000fc600078e021a */
[----:B--2---:R1:W-:Y:S01]  /*1120*/  STS.U8 [R25], R27 ;  /* 0x0000001b19007388 */ /* 0x0043e20000000000 */
[----:B0-----:R-:W-:Y:S01]  /*1130*/  IMAD.IADD R16, R22, 0x1, R29 ;  /* 0x0000000116107824 */ /* 0x001fe200078e021d */
[----:B------:R-:W-:-:S05]  /*1140*/  LEA.HI R29, R28, R23, RZ, 0x19 ;  /* 0x000000171c1d7211 */ /* 0x000fca00078fc8ff */
[----:B-1----:R-:W-:-:S05]  /*1150*/  IMAD R27, R29, 0x500, R26 ;  /* 0x000005001d1b7824 */ /* 0x002fca00078e021a */
[----:B------:R-:W-:-:S04]  /*1160*/  IADD3 R26, P1, PT, R27, UR6, RZ ;  /* 0x000000061b1a7c10 */ /* 0x000fc8000ff3e0ff */
[----:B------:R-:W-:-:S06]  /*1170*/  LEA.HI.X.SX32 R27, R27, UR7, 0x1, P1 ;  /* 0x000000071b1b7c11 */ /* 0x000fcc00088f0eff */
[----:B------:R0:W2:Y:S01]  /*1180*/  LDG.E.U8 R27, desc[UR8][R26.64] ;  /* 0x000000081a1b7981 */ /* 0x0000a2000c1e1100 */
[----:B------:R-:W-:-:S05]  /*1190*/  LOP3.LUT R15, R28, 0x7ffffffc, RZ, 0xc0, !PT ;  /* 0x7ffffffc1c0f7812 */ /* 0x000fca00078ec0ff */
[----:B------:R-:W-:Y:S02]  /*11a0*/  IMAD.IADD R28, R22, 0x1, R15 ;  /* 0x00000001161c7824 */ /* 0x000fe400078e020f */
[----:B0-----:R-:W-:Y:S01]  /*11b0*/  VIADD R26, R19, 0xc ;  /* 0x0000000c131a7836 */ /* 0x001fe20000000000 */
[----:B---3--:R0:W-:Y:S04]  /*11c0*/  STS.U8 [R16], R17 ;  /* 0x0000001110007388 */ /* 0x0081e80000000000 */
[----:B----4-:R-:W-:Y:S01]  /*11d0*/  STS.U8 [R25+0x2], R14 ;  /* 0x0000020e19007388 */ /* 0x010fe20000000000 */
[----:B0-----:R-:W-:-:S04]  /*11e0*/  LOP3.LUT R16, R26, 0x7d, RZ, 0xc0, !PT ;  /* 0x0000007d1a107812 */ /* 0x001fc800078ec0ff */
[----:B------:R-:W-:-:S05]  /*11f0*/  IADD3 R16, PT, PT, R21, R16, RZ ;  /* 0x0000001015107210 */ /* 0x000fca0007ffe0ff */
[----:B------:R-:W-:Y:S01]  /*1200*/  IMAD R17, R29, 0x500, R16 ;  /* 0x000005001d117824 */ /* 0x000fe200078e0210 */
[----:B--2---:R0:W-:Y:S02]  /*1210*/  STS.U8 [R28], R27 ;  /* 0x0000001b1c007388 */ /* 0x0041e40000000000 */
[----:B0-----:R-:W-:-:S05]  /*1220*/  VIADD R27, R19, 0xd ;  /* 0x0000000d131b7836 */ /* 0x001fca0000000000 */
[----:B------:R-:W-:-:S05]  /*1230*/  LOP3.LUT R14, R27, 0x7e, RZ, 0xc0, !PT ;  /* 0x0000007e1b0e7812 */ /* 0x000fca00078ec0ff */
[----:B------:R-:W-:Y:S01]  /*1240*/  IMAD.IADD R14, R21, 0x1, R14 ;  /* 0x00000001150e7824 */ /* 0x000fe200078e020e */
[----:B------:R-:W-:-:S03]  /*1250*/  IADD3 R16, P1, PT, R17, UR6, RZ ;  /* 0x0000000611107c10 */ /* 0x000fc6000ff3e0ff */
[----:B------:R-:W-:Y:S01]  /*1260*/  IMAD R29, R29, 0x500, R14 ;  /* 0x000005001d1d7824 */ /* 0x000fe200078e020e */
[----:B------:R-:W-:-:S04]  /*1270*/  LEA.HI.X.SX32 R17, R17, UR7, 0x1, P1 ;  /* 0x0000000711117c11 */ /* 0x000fc800088f0eff */
[C---:B------:R-:W-:Y:S01]  /*1280*/  IADD3 R14, P1, PT, R29.reuse, UR6, RZ ;  /* 0x000000061d0e7c10 */ /* 0x040fe2000ff3e0ff */
[----:B------:R-:W2:Y:S03]  /*1290*/  LDG.E.U8 R28, desc[UR8][R16.64] ;  /* 0x00000008101c7981 */ /* 0x000ea6000c1e1100 */
[----:B------:R-:W-:Y:S01]  /*12a0*/  LEA.HI.X.SX32 R15, R29, UR7, 0x1, P1 ;  /* 0x000000071d0f7c11 */ /* 0x000fe200088f0eff */
[----:B------:R-:W3:Y:S04]  /*12b0*/  LDG.E.U8 R25, desc[UR8][R16.64+0x2] ;  /* 0x0000020810197981 */ /* 0x000ee8000c1e1100 */
[----:B------:R-:W4:Y:S01]  /*12c0*/  LDG.E.U8 R14, desc[UR8][R14.64] ;  /* 0x000000080e0e7981 */ /* 0x000f22000c1e1100 */
[----:B------:R-:W-:-:S02]  /*12d0*/  LOP3.LUT R29, R26, 0x7ffffffd, RZ, 0xc0, !PT ;  /* 0x7ffffffd1a1d7812 */ /* 0x000fc400078ec0ff */
[----:B------:R-:W-:-:S03]  /*12e0*/  LOP3.LUT R27, R27, 0x7ffffffe, RZ, 0xc0, !PT ;  /* 0x7ffffffe1b1b7812 */ /* 0x000fc600078ec0ff */
[C---:B------:R-:W-:Y:S02]  /*12f0*/  IMAD.IADD R29, R22.reuse, 0x1, R29 ;  /* 0x00000001161d7824 */ /* 0x040fe400078e021d */
[----:B------:R-:W-:Y:S01]  /*1300*/  IMAD.IADD R27, R22, 0x1, R27 ;  /* 0x00000001161b7824 */ /* 0x000fe200078e021b */
[----:B------:R-:W-:-:S04]  /*1310*/  IADD3 R24, PT, PT, R24, 0x10, RZ ;  /* 0x0000001018187810 */ /* 0x000fc80007ffe0ff */
[----:B------:R-:W-:Y:S01]  /*1320*/  ISETP.GE.AND P1, PT, R24, -0xc, PT ;  /* 0xfffffff41800780c */ /* 0x000fe20003f26270 */
[----:B------:R-:W-:Y:S01]  /*1330*/  VIADD R19, R19, 0x10 ;  /* 0x0000001013137836 */ /* 0x000fe20000000000 */
[----:B--2---:R0:W-:Y:S04]  /*1340*/  STS.U8 [R29], R28 ;  /* 0x0000001c1d007388 */ /* 0x0041e80000000000 */
[----:B----4-:R0:W-:Y:S04]  /*1350*/  STS.U8 [R27], R14 ;  /* 0x0000000e1b007388 */ /* 0x0101e80000000000 */
[----:B---3--:R0:W-:Y:S03]  /*1360*/  STS.U8 [R29+0x2], R25 ;  /* 0x000002191d007388 */ /* 0x0081e60000000000 */
[----:B------:R-:W-:Y:S05]  /*1370*/  @!P1 BRA `(.L_x_36) ;  /* 0xfffffff400e49947 */ /* 0x000fea000383ffff */
[----:B------:R-:W-:Y:S05]  /*1380*/  BSYNC.RECONVERGENT B4 ;  /* 0x0000000000047941 */ /* 0x000fea0003800200 */
.L_x_35:
[----:B------:R-:W-:-:S07]  /*1390*/  IMAD.MOV.U32 R21, RZ, RZ, R3 ;  /* 0x000000ffff157224 */ /* 0x000fce00078e0003 */
.L_x_34:
[----:B------:R-:W-:Y:S05]  /*13a0*/  BSYNC.RECONVERGENT B3 ;  /* 0x0000000000037941 */ /* 0x000fea0003800200 */
.L_x_33:
[----:B0-----:R-:W-:Y:S01]  /*13b0*/  IMAD.MOV R14, RZ, RZ, -R24 ;  /* 0x000000ffff0e7224 */ /* 0x001fe200078e0a18 */
[----:B------:R-:W-:Y:S04]  /*13c0*/  BSSY.RECONVERGENT B3, `(.L_x_37) ;  /* 0x000004a000037945 */ /* 0x000fe80003800200 */
[----:B------:R-:W-:-:S13]  /*13d0*/  ISETP.GT.AND P1, PT, R14, 0x4, PT ;  /* 0x000000040e00780c */ /* 0x000fda0003f24270 */
[----:B------:R-:W-:Y:S05]  /*13e0*/  @!P1 BRA `(.L_x_38) ;  /* 0x00000004001c9947 */ /* 0x000fea0003800000 */
[----:B------:R-:W-:Y:S01]  /*13f0*/  IMAD R21, R11, 0x70800, R0 ;  /* 0x000708000b157824 */ /* 0x000fe200078e0200 */
[----:B------:R-:W0:Y:S01]  /*1400*/  LDCU.64 UR10, c[0x0][0x388] ;  /* 0x00007100ff0a77ac */ /* 0x000e220008000a00 */
[----:B------:R-:W-:Y:S02]  /*1410*/  VIADD R26, R19, 0xffffffff ;  /* 0xffffffff131a7836 */ /* 0x000fe40000000000 */
[----:B------:R-:W-:Y:S01]  /*1420*/  IMAD.SHL.U32 R15, R2, 0x2, RZ ;  /* 0x00000002020f7824 */ /* 0x000fe200078e00ff */
[----:B------:R-:W-:Y:S01]  /*1430*/  SHF.L.U32 R21, R21, 0x1, RZ ;  /* 0x0000000115157819 */ /* 0x000fe200000006ff */
[----:B------:R-:W-:Y:S01]  /*1440*/  VIADD R25, R19, 0x1 ;  /* 0x0000000113197836 */ /* 0x000fe20000000000 */
[C---:B------:R-:W-:Y:S02]  /*1450*/  LOP3.LUT R16, R26.reuse, 0x7c, RZ, 0xc0, !PT ;  /* 0x0000007c1a107812 */ /* 0x040fe400078ec0ff */
[----:B------:R-:W-:Y:S02]  /*1460*/  LEA.HI R14, R26, R15, RZ, 0x19 ;  /* 0x0000000f1a0e7211 */ /* 0x000fe400078fc8ff */
[----:B------:R-:W-:Y:S01]  /*1470*/  LOP3.LUT R28, R25, 0x7e, RZ, 0xc0, !PT ;  /* 0x0000007e191c7812 */ /* 0x000fe200078ec0ff */
[----:B------:R-:W-:Y:S01]  /*1480*/  IMAD.IADD R15, R16, 0x1, R21 ;  /* 0x00000001100f7824 */ /* 0x000fe200078e0215 */
[----:B------:R-:W-:-:S03]  /*1490*/  LOP3.LUT R16, R19, 0x7d, RZ, 0xc0, !PT ;  /* 0x0000007d13107812 */ /* 0x000fc600078ec0ff */
[----:B------:R-:W-:Y:S02]  /*14a0*/  IMAD R15, R14, 0x500, R15 ;  /* 0x000005000e0f7824 */ /* 0x000fe400078e020f */
[--C-:B------:R-:W-:Y:S02]  /*14b0*/  IMAD.IADD R17, R16, 0x1, R21.reuse ;  /* 0x0000000110117824 */ /* 0x100fe400078e0215 */
[----:B------:R-:W-:Y:S01]  /*14c0*/  IMAD.IADD R27, R28, 0x1, R21 ;  /* 0x000000011c1b7824 */ /* 0x000fe200078e0215 */
[----:B0-----:R-:W-:Y:S01]  /*14d0*/  IADD3 R22, P0, PT, R15, UR10, RZ ;  /* 0x0000000a0f167c10 */ /* 0x001fe2000ff1e0ff */
[----:B------:R-:W-:-:S03]  /*14e0*/  IMAD R17, R14, 0x500, R17 ;  /* 0x000005000e117824 */ /* 0x000fc600078e0211 */
[----:B------:R-:W-:Y:S01]  /*14f0*/  LEA.HI.X.SX32 R23, R15, UR11, 0x1, P0 ;  /* 0x0000000b0f177c11 */ /* 0x000fe200080f0eff */
[----:B------:R-:W-:Y:S01]  /*1500*/  IMAD R15, R14, 0x500, R27 ;  /* 0x000005000e0f7824 */ /* 0x000fe200078e021b */
[----:B------:R-:W-:-:S03]  /*1510*/  IADD3 R16, P0, PT, R17, UR10, RZ ;  /* 0x0000000a11107c10 */ /* 0x000fc6000ff1e0ff */
[----:B------:R0:W2:Y:S01]  /*1520*/  LDG.E.U8 R22, desc[UR8][R22.64] ;  /* 0x0000000816167981 */ /* 0x0000a2000c1e1100 */
[----:B------:R-:W-:Y:S02]  /*1530*/  IADD3 R14, P1, PT, R15, UR10, RZ ;  /* 0x0000000a0f0e7c10 */ /* 0x000fe4000ff3e0ff */
[----:B------:R-:W-:Y:S02]  /*1540*/  LEA.HI.X.SX32 R17, R17, UR11, 0x1, P0 ;  /* 0x0000000b11117c11 */ /* 0x000fe400080f0eff */
[----:B------:R-:W-:-:S03]  /*1550*/  LEA.HI.X.SX32 R15, R15, UR11, 0x1, P1 ;  /* 0x0000000b0f0f7c11 */ /* 0x000fc600088f0eff */
[----:B------:R-:W3:Y:S04]  /*1560*/  LDG.E.U8 R28, desc[UR8][R16.64] ;  /* 0x00000008101c7981 */ /* 0x000ee8000c1e1100 */
[----:B------:R1:W4:Y:S04]  /*1570*/  LDG.E.U8 R14, desc[UR8][R14.64] ;  /* 0x000000080e0e7981 */ /* 0x000328000c1e1100 */
[----:B------:R5:W4:Y:S01]  /*1580*/  LDG.E.U8 R29, desc[UR8][R16.64+0x2] ;  /* 0x00000208101d7981 */ /* 0x000b22000c1e1100 */
[----:B------:R-:W5:Y:S01]  /*1590*/  S2UR UR5, SR_CgaCtaId ;  /* 0x00000000000579c3 */ /* 0x000f620000008800 */
[----:B------:R-:W-:Y:S01]  /*15a0*/  UMOV UR4, 0x400 ;  /* 0x0000040000047882 */ /* 0x000fe20000000000 */
[----:B------:R-:W-:Y:S01]  /*15b0*/  LOP3.LUT R27, R25, 0x7ffffffe, RZ, 0xc0, !PT ;  /* 0x7ffffffe191b7812 */ /* 0x000fe200078ec0ff */
[----:B------:R-:W-:Y:S01]  /*15c0*/  VIADD R25, R19, 0x3 ;  /* 0x0000000313197836 */ /* 0x000fe20000000000 */
[----:B0-----:R-:W-:-:S02]  /*15d0*/  LOP3.LUT R23, R26, 0x7ffffffc, RZ, 0xc0, !PT ;  /* 0x7ffffffc1a177812 */ /* 0x001fc400078ec0ff */
[----:B-1----:R-:W-:Y:S02]  /*15e0*/  LOP3.LUT R15, R19, 0x7ffffffd, RZ, 0xc0, !PT ;  /* 0x7ffffffd130f7812 */ /* 0x002fe400078ec0ff */
[----:B-----5:R-:W-:Y:S02]  /*15f0*/  SHF.L.U32 R16, R2, 0x1, RZ ;  /* 0x0000000102107819 */ /* 0x020fe400000006ff */
[----:B------:R-:W-:Y:S01]  /*1600*/  LOP3.LUT R17, R25, 0x7c, RZ, 0xc0, !PT ;  /* 0x0000007c19117812 */ /* 0x000fe200078ec0ff */
[----:B------:R-:W-:Y:S01]  /*1610*/  VIADD R26, R19, 0x5 ;  /* 0x00000005131a7836 */ /* 0x000fe20000000000 */
[----:B------:R-:W-:Y:S01]  /*1620*/  LEA.HI R16, R25, R16, RZ, 0x19 ;  /* 0x0000001019107211 */ /* 0x000fe200078fc8ff */
[----:B------:R-:W-:Y:S02]  /*1630*/  ULEA UR4, UR5, UR4, 0x18 ;  /* 0x0000000405047291 */ /* 0x000fe4000f8ec0ff */
[----:B------:R-:W-:-:S04]  /*1640*/  IMAD.IADD R17, R17, 0x1, R21 ;  /* 0x0000000111117824 */ /* 0x000fc800078e0215 */
[----:B------:R-:W-:-:S03]  /*1650*/  IMAD R17, R16, 0x500, R17 ;  /* 0x0000050010117824 */ /* 0x000fc600078e0211 */
[----:B--2---:R0:W-:Y:S04]  /*1660*/  STS.U8 [R23+UR4], R22 ;  /* 0x0000001617007988 */ /* 0x0041e80008000004 */
[----:B---3--:R-:W-:Y:S04]  /*1670*/  STS.U8 [R15+UR4], R28 ;  /* 0x0000001c0f007988 */ /* 0x008fe80008000004 */
[----:B----4-:R1:W-:Y:S01]  /*1680*/  STS.U8 [R27+UR4], R14 ;  /* 0x0000000e1b007988 */ /* 0x0103e20008000004 */
[----:B0-----:R-:W-:Y:S01]  /*1690*/  LOP3.LUT R22, R26, 0x7e, RZ, 0xc0, !PT ;  /* 0x0000007e1a167812 */ /* 0x001fe200078ec0ff */
[----:B-1----:R-:W-:-:S04]  /*16a0*/  VIADD R27, R19, 0x4 ;  /* 0x00000004131b7836 */ /* 0x002fc80000000000 */
[----:B------:R-:W-:Y:S01]  /*16b0*/  IMAD.IADD R28, R22, 0x1, R21 ;  /* 0x00000001161c7824 */ /* 0x000fe200078e0215 */
[----:B------:R-:W-:Y:S02]  /*16c0*/  LOP3.LUT R14, R27, 0x7d, RZ, 0xc0, !PT ;  /* 0x0000007d1b0e7812 */ /* 0x000fe400078ec0ff */
[----:B------:R-:W-:-:S03]  /*16d0*/  IADD3 R22, P0, PT, R17, UR10, RZ ;  /* 0x0000000a11167c10 */ /* 0x000fc6000ff1e0ff */
[----:B------:R-:W-:Y:S01]  /*16e0*/  IMAD.IADD R21, R14, 0x1, R21 ;  /* 0x000000010e157824 */ /* 0x000fe200078e0215 */
[----:B------:R-:W-:Y:S01]  /*16f0*/  LEA.HI.X.SX32 R23, R17, UR11, 0x1, P0 ;  /* 0x0000000b11177c11 */ /* 0x000fe200080f0eff */
[C---:B------:R-:W-:Y:S02]  /*1700*/  IMAD R17, R16.reuse, 0x500, R28 ;  /* 0x0000050010117824 */ /* 0x040fe400078e021c */
[----:B------:R-:W-:Y:S01]  /*1710*/  IMAD R21, R16, 0x500, R21 ;  /* 0x0000050010157824 */ /* 0x000fe200078e0215 */
[----:B------:R0:W-:Y:S02]  /*1720*/  STS.U8 [R15+UR4+0x2], R29 ;  /* 0x0000021d0f007988 */ /* 0x0001e40008000004 */
[----:B------:R-:W-:Y:S02]  /*1730*/  IADD3 R14, P1, PT, R17, UR10, RZ ;  /* 0x0000000a110e7c10 */ /* 0x000fe4000ff3e0ff */
[----:B------:R-:W-:Y:S01]  /*1740*/  IADD3 R16, P0, PT, R21, UR10, RZ ;  /* 0x0000000a15107c10 */ /* 0x000fe2000ff1e0ff */
[----:B------:R-:W2:Y:S01]  /*1750*/  LDG.E.U8 R22, desc[UR8][R22.64] ;  /* 0x0000000816167981 */ /* 0x000ea2000c1e1100 */
[----:B0-----:R-:W-:-:S02]  /*1760*/  LEA.HI.X.SX32 R15, R17, UR11, 0x1, P1 ;  /* 0x0000000b110f7c11 */ /* 0x001fc400088f0eff */
[----:B------:R-:W-:-:S03]  /*1770*/  LEA.HI.X.SX32 R17, R21, UR11, 0x1, P0 ;  /* 0x0000000b15117c11 */ /* 0x000fc600080f0eff */
[----:B------:R-:W3:Y:S04]  /*1780*/  LDG.E.U8 R14, desc[UR8][R14.64] ;  /* 0x000000080e0e7981 */ /* 0x000ee8000c1e1100 */
[----:B------:R-:W4:Y:S04]  /*1790*/  LDG.E.U8 R28, desc[UR8][R16.64] ;  /* 0x00000008101c7981 */ /* 0x000f28000c1e1100 */
[----:B------:R-:W5:Y:S01]  /*17a0*/  LDG.E.U8 R16, desc[UR8][R16.64+0x2] ;  /* 0x0000020810107981 */ /* 0x000f62000c1e1100 */
[----:B------:R-:W-:Y:S02]  /*17b0*/  LOP3.LUT R25, R25, 0x7ffffffc, RZ, 0xc0, !PT ;  /* 0x7ffffffc19197812 */ /* 0x000fe400078ec0ff */
[----:B------:R-:W-:-:S02]  /*17c0*/  LOP3.LUT R27, R27, 0x7ffffffd, RZ, 0xc0, !PT ;  /* 0x7ffffffd1b1b7812 */ /* 0x000fc400078ec0ff */
[----:B------:R-:W-:Y:S01]  /*17d0*/  LOP3.LUT R29, R26, 0x7ffffffe, RZ, 0xc0, !PT ;  /* 0x7ffffffe1a1d7812 */ /* 0x000fe200078ec0ff */
[----:B------:R-:W-:Y:S01]  /*17e0*/  IMAD.MOV.U32 R21, RZ, RZ, R3 ;  /* 0x000000ffff157224 */ /* 0x000fe200078e0003 */
[----:B------:R-:W-:Y:S01]  /*17f0*/  PLOP3.LUT P0, PT, PT, PT, PT, 0x8, 0x80 ;  /* 0x000000000080781c */ /* 0x000fe20003f0e170 */
[----:B------:R-:W-:Y:S01]  /*1800*/  VIADD R19, R19, 0x8 ;  /* 0x0000000813137836 */ /* 0x000fe20000000000 */
[----:B------:R-:W-:Y:S01]  /*1810*/  IADD3 R24, PT, PT, R24, 0x8, RZ ;  /* 0x0000000818187810 */ /* 0x000fe20007ffe0ff */
[----:B--2---:R0:W-:Y:S04]  /*1820*/  STS.U8 [R25+UR4], R22 ;  /* 0x0000001619007988 */ /* 0x0041e80008000004 */
[----:B----4-:R0:W-:Y:S04]  /*1830*/  STS.U8 [R27+UR4], R28 ;  /* 0x0000001c1b007988 */ /* 0x0101e80008000004 */
[----:B---3--:R0:W-:Y:S04]  /*1840*/  STS.U8 [R29+UR4], R14 ;  /* 0x0000000e1d007988 */ /* 0x0081e80008000004 */
[----:B-----5:R0:W-:Y:S02]  /*1850*/  STS.U8 [R27+UR4+0x2], R16 ;  /* 0x000002101b007988 */ /* 0x0201e40008000004 */
.L_x_38:
[----:B------:R-:W-:Y:S05]  /*1860*/  BSYNC.RECONVERGENT B3 ;  /* 0x0000000000037941 */ /* 0x000fea0003800200 */
.L_x_37:
[----:B------:R-:W-:-:S13]  /*1870*/  ISETP.NE.OR P0, PT, R24, RZ, P0 ;  /* 0x000000ff1800720c */ /* 0x000fda0000705670 */
[----:B------:R-:W-:Y:S05]  /*1880*/  @!P0 BREAK.RELIABLE B0 ;  /* 0x0000000000008942 */ /* 0x000fea0003800100 */
[----:B------:R-:W-:Y:S05]  /*1890*/  @!P0 BRA `(.L_x_30) ;  /* 0x0000000000b88947 */ /* 0x000fea0003800000 */
.L_x_32:
[----:B------:R-:W-:Y:S05]  /*18a0*/  BSYNC.RELIABLE B0 ;  /* 0x0000000000007941 */ /* 0x000fea0003800100 */
.L_x_31:
[----:B0-----:R-:W0:Y:S01]  /*18b0*/  S2R R14, SR_CgaCtaId ;  /* 0x00000000000e7919 */ /* 0x001e220000008800 */
[----:B------:R-:W-:Y:S01]  /*18c0*/  MOV R23, 0x400 ;  /* 0x0000040000177802 */ /* 0x000fe20000000f00 */
[----:B------:R-:W-:Y:S01]  /*18d0*/  IMAD R21, R11, 0x70800, R0 ;  /* 0x000708000b157824 */ /* 0x000fe200078e0200 */
[----:B------:R-:W-:Y:S01]  /*18e0*/  BSSY.RECONVERGENT B0, `(.L_x_39) ;  /* 0x0000028000007945 */ /* 0x000fe20003800200 */
[----:B------:R-:W-:Y:S02]  /*18f0*/  IMAD.SHL.U32 R22, R2, 0x2, RZ ;  /* 0x0000000202167824 */ /* 0x000fe400078e00ff */
[----:B------:R-:W-:Y:S01]  /*1900*/  IMAD.SHL.U32 R21, R21, 0x2, RZ ;  /* 0x0000000215157824 */ /* 0x000fe200078e00ff */
[----:B0-----:R-:W-:-:S07]  /*1910*/  LEA R23, R14, R23, 0x18 ;  /* 0x000000170e177211 */ /* 0x001fce00078ec0ff */
.L_x_40:
[----:B------:R-:W-:-:S05]  /*1920*/  VIADD R17, R19, 0xffffffff ;  /* 0xffffffff13117836 */ /* 0x000fca0000000000 */
[----:B0-----:R-:W-:Y:S01]  /*1930*/  LOP3.LUT R14, R17, 0x7c, RZ, 0xc0, !PT ;  /* 0x0000007c110e7812 */ /* 0x001fe200078ec0ff */
[----:B------:R-:W-:Y:S01]  /*1940*/  VIADD R25, R19, 0x1 ;  /* 0x0000000113197836 */ /* 0x000fe20000000000 */
[----:B------:R-:W-:Y:S02]  /*1950*/  LEA.HI R16, R17, R22, RZ, 0x19 ;  /* 0x0000001611107211 */ /* 0x000fe400078fc8ff */
[----:B------:R-:W-:Y:S02]  /*1960*/  IADD3 R15, PT, PT, R21, R14, RZ ;  /* 0x0000000e150f7210 */ /* 0x000fe40007ffe0ff */
[----:B------:R-:W-:-:S03]  /*1970*/  LOP3.LUT R29, R25, 0x7e, RZ, 0xc0, !PT ;  /* 0x0000007e191d7812 */ /* 0x000fc600078ec0ff */
[C---:B------:R-:W-:Y:S01]  /*1980*/  IMAD R15, R16.reuse, 0x500, R15 ;  /* 0x00000500100f7824 */ /* 0x040fe200078e020f */
[----:B------:R-:W-:Y:S02]  /*1990*/  LOP3.LUT R27, R19, 0x7d, RZ, 0xc0, !PT ;  /* 0x0000007d131b7812 */ /* 0x000fe400078ec0ff */
[----:B------:R-:W-:Y:S01]  /*19a0*/  LOP3.LUT R28, R17, 0x7ffffffc, RZ, 0xc0, !PT ;  /* 0x7ffffffc111c7812 */ /* 0x000fe200078ec0ff */
[----:B------:R-:W-:Y:S01]  /*19b0*/  IMAD.IADD R17, R21, 0x1, R29 ;  /* 0x0000000115117824 */ /* 0x000fe200078e021d */
[----:B------:R-:W-:Y:S01]  /*19c0*/  IADD3 R14, P0, PT, R15, UR12, RZ ;  /* 0x0000000c0f0e7c10 */ /* 0x000fe2000ff1e0ff */
[----:B------:R-:W-:Y:S02]  /*19d0*/  IMAD.IADD R27, R21, 0x1, R27 ;  /* 0x00000001151b7824 */ /* 0x000fe400078e021b */
[C---:B------:R-:W-:Y:S01]  /*19e0*/  IMAD R17, R16.reuse, 0x500, R17 ;  /* 0x0000050010117824 */ /* 0x040fe200078e0211 */
[----:B------:R-:W-:Y:S01]  /*19f0*/  LEA.HI.X.SX32 R15, R15, UR13, 0x1, P0 ;  /* 0x0000000d0f0f7c11 */ /* 0x000fe200080f0eff */
[----:B------:R-:W-:-:S04]  /*1a00*/  IMAD R27, R16, 0x500, R27 ;  /* 0x00000500101b7824 */ /* 0x000fc800078e021b */
[----:B------:R0:W2:Y:S01]  /*1a10*/  LDG.E.U8 R26, desc[UR8][R14.64] ;  /* 0x000000080e1a7981 */ /* 0x0000a2000c1e1100 */
[----:B------:R-:W-:Y:S01]  /*1a20*/  IADD3 R16, P0, PT, R27, UR12, RZ ;  /* 0x0000000c1b107c10 */ /* 0x000fe2000ff1e0ff */
[----:B------:R-:W-:Y:S01]  /*1a30*/  IMAD.IADD R29, R28, 0x1, R23 ;  /* 0x000000011c1d7824 */ /* 0x000fe200078e0217 */
[----:B0-----:R-:W-:-:S04]  /*1a40*/  IADD3 R14, P1, PT, R17, UR12, RZ ;  /* 0x0000000c110e7c10 */ /* 0x001fc8000ff3e0ff */
[----:B------:R-:W-:Y:S02]  /*1a50*/  LEA.HI.X.SX32 R15, R17, UR13, 0x1, P1 ;  /* 0x0000000d110f7c11 */ /* 0x000fe400088f0eff */
[----:B------:R-:W-:-:S03]  /*1a60*/  LEA.HI.X.SX32 R17, R27, UR13, 0x1, P0 ;  /* 0x0000000d1b117c11 */ /* 0x000fc600080f0eff */
[----:B------:R0:W3:Y:S04]  /*1a70*/  LDG.E.U8 R14, desc[UR8][R14.64] ;  /* 0x000000080e0e7981 */ /* 0x0000e8000c1e1100 */
[----:B------:R-:W4:Y:S04]  /*1a80*/  LDG.E.U8 R27, desc[UR8][R16.64] ;  /* 0x00000008101b7981 */ /* 0x000f28000c1e1100 */
[----:B------:R-:W5:Y:S01]  /*1a90*/  LDG.E.U8 R28, desc[UR8][R16.64+0x2] ;  /* 0x00000208101c7981 */ /* 0x000f62000c1e1100 */
[----:B0-----:R-:W-:Y:S01]  /*1aa0*/  LOP3.LUT R15, R19, 0x7ffffffd, RZ, 0xc0, !PT ;  /* 0x7ffffffd130f7812 */ /* 0x001fe200078ec0ff */
[----:B------:R-:W-:-:S05]  /*1ab0*/  VIADD R24, R24, 0x4 ;  /* 0x0000000418187836 */ /* 0x000fca0000000000 */
[----:B------:R-:W-:Y:S01]  /*1ac0*/  ISETP.NE.AND P0, PT, R24, RZ, PT ;  /* 0x000000ff1800720c */ /* 0x000fe20003f05270 */
[----:B------:R-:W-:Y:S01]  /*1ad0*/  VIADD R19, R19, 0x4 ;  /* 0x0000000413137836 */ /* 0x000fe20000000000 */
[----:B--2---:R0:W-:Y:S02]  /*1ae0*/  STS.U8 [R29], R26 ;  /* 0x0000001a1d007388 */ /* 0x0041e40000000000 */
[----:B0-----:R-:W-:Y:S01]  /*1af0*/  LOP3.LUT R26, R25, 0x7ffffffe, RZ, 0xc0, !PT ;  /* 0x7ffffffe191a7812 */ /* 0x001fe200078ec0ff */
[----:B------:R-:W-:-:S03]  /*1b00*/  IMAD.IADD R25, R23, 0x1, R15 ;  /* 0x0000000117197824 */ /* 0x000fc600078e020f */
[----:B------:R-:W-:Y:S02]  /*1b10*/  IADD3 R29, PT, PT, R23, R26, RZ ;  /* 0x0000001a171d7210 */ /* 0x000fe40007ffe0ff */
[----:B----4-:R0:W-:Y:S04]  /*1b20*/  STS.U8 [R25], R27 ;  /* 0x0000001b19007388 */ /* 0x0101e80000000000 */
[----:B---3--:R0:W-:Y:S04]  /*1b30*/  STS.U8 [R29], R14 ;  /* 0x0000000e1d007388 */ /* 0x0081e80000000000 */
[----:B-----5:R0:W-:Y:S01]  /*1b40*/  STS.U8 [R25+0x2], R28 ;  /* 0x0000021c19007388 */ /* 0x0201e20000000000 */
[----:B------:R-:W-:Y:S05]  /*1b50*/  @P0 BRA `(.L_x_40) ;  /* 0xfffffffc00700947 */ /* 0x000fea000383ffff */
[----:B------:R-:W-:Y:S05]  /*1b60*/  BSYNC.RECONVERGENT B0 ;  /* 0x0000000000007941 */ /* 0x000fea0003800200 */
.L_x_39:
[----:B------:R-:W-:-:S07]  /*1b70*/  IMAD.MOV.U32 R21, RZ, RZ, R3 ;  /* 0x000000ffff157224 */ /* 0x000fce00078e0003 */
.L_x_30:
[----:B------:R-:W-:Y:S05]  /*1b80*/  BSYNC.RECONVERGENT B1 ;  /* 0x0000000000017941 */ /* 0x000fea0003800200 */
.L_x_29:
[----:B------:R-:W-:-:S04]  /*1b90*/  VIMNMX R23, PT, PT, R5, 0x1, !PT ;  /* 0x0000000105177848 */ /* 0x000fc80007fe0100 */
[----:B------:R-:W-:-:S04]  /*1ba0*/  LOP3.LUT R23, R23, 0x3, RZ, 0xc0, !PT ;  /* 0x0000000317177812 */ /* 0x000fc800078ec0ff */
[----:B------:R-:W-:-:S13]  /*1bb0*/  ISETP.NE.AND P0, PT, R23, RZ, PT ;  /* 0x000000ff1700720c */ /* 0x000fda0003f05270 */
[----:B------:R-:W-:Y:S05]  /*1bc0*/  @!P0 BRA `(.L_x_28) ;  /* 0x00000000009c8947 */ /* 0x000fea0003800000 */
[----:B0-----:R-:W0:Y:S01]  /*1bd0*/  LDC.64 R14, c[0x0][0x388] ;  /* 0x0000e200ff0e7b82 */ /* 0x001e220000000a00 */
[----:B------:R-:W-:Y:S01]  /*1be0*/  IMAD R19, R11, 0x70800, R0 ;  /* 0x000708000b137824 */ /* 0x000fe200078e0200 */
[----:B------:R-:W-:Y:S01]  /*1bf0*/  LOP3.LUT R16, R21, 0x7f, RZ, 0xc0, !PT ;  /* 0x0000007f15107812 */ /* 0x000fe200078ec0ff */
[----:B------:R-:W-:Y:S02]  /*1c00*/  IMAD.SHL.U32 R22, R2, 0x2, RZ ;  /* 0x0000000202167824 */ /* 0x000fe400078e00ff */
[----:B------:R-:W-:-:S03]  /*1c10*/  IMAD.SHL.U32 R19, R19, 0x2, RZ ;  /* 0x0000000213137824 */ /* 0x000fc600078e00ff */
[----:B------:R-:W-:Y:S02]  /*1c20*/  LEA.HI R17, R21, R22, RZ, 0x19 ;  /* 0x0000001615117211 */ /* 0x000fe400078fc8ff */
[----:B------:R-:W-:-:S05]  /*1c30*/  IADD3 R16, PT, PT, R16, R19, RZ ;  /* 0x0000001310107210 */ /* 0x000fca0007ffe0ff */
[----:B------:R-:W-:-:S05]  /*1c40*/  IMAD R17, R17, 0x500, R16 ;  /* 0x0000050011117824 */ /* 0x000fca00078e0210 */
[----:B0-----:R-:W-:-:S04]  /*1c50*/  IADD3 R16, P0, PT, R17, R14, RZ ;  /* 0x0000000e11107210 */ /* 0x001fc80007f1e0ff */
[----:B------:R-:W-:-:S06]  /*1c60*/  LEA.HI.X.SX32 R17, R17, R15, 0x1, P0 ;  /* 0x0000000f11117211 */ /* 0x000fcc00000f0eff */
[----:B------:R-:W2:Y:S01]  /*1c70*/  LDG.E.U8 R17, desc[UR8][R16.64] ;  /* 0x0000000810117981 */ /* 0x000ea2000c1e1100 */
[----:B------:R-:W-:Y:S02]  /*1c80*/  MOV R26, 0x400 ;  /* 0x00000400001a7802 */ /* 0x000fe40000000f00 */
[----:B------:R-:W-:Y:S01]  /*1c90*/  ISETP.NE.AND P0, PT, R23, 0x1, PT ;  /* 0x000000011700780c */ /* 0x000fe20003f05270 */
[----:B------:R-:W0:Y:S02]  /*1ca0*/  S2R R25, SR_CgaCtaId ;  /* 0x0000000000197919 */ /* 0x000e240000008800 */
[----:B0-----:R-:W-:-:S05]  /*1cb0*/  LEA R26, R25, R26, 0x18 ;  /* 0x0000001a191a7211 */ /* 0x001fca00078ec0ff */
[----:B------:R-:W-:-:S05]  /*1cc0*/  IMAD.IADD R24, R26, 0x1, R21 ;  /* 0x000000011a187824 */ /* 0x000fca00078e0215 */
[----:B--2---:R1:W-:Y:S01]  /*1cd0*/  STS.U8 [R24], R17 ;  /* 0x0000001118007388 */ /* 0x0043e20000000000 */
[----:B------:R-:W-:Y:S05]  /*1ce0*/  @!P0 BRA `(.L_x_28) ;  /* 0x0000000000548947 */ /* 0x000fea0003800000 */
[----:B------:R-:W-:Y:S01]  /*1cf0*/  ISETP.NE.AND P0, PT, R23, 0x2, PT ;  /* 0x000000021700780c */ /* 0x000fe20003f05270 */
[----:B-1----:R-:W-:-:S05]  /*1d00*/  VIADD R17, R21, 0x1 ;  /* 0x0000000115117836 */ /* 0x002fca0000000000 */
[C---:B------:R-:W-:Y:S02]  /*1d10*/  LOP3.LUT R16, R17.reuse, 0x7f, RZ, 0xc0, !PT ;  /* 0x0000007f11107812 */ /* 0x040fe400078ec0ff */
[----:B------:R-:W-:-:S03]  /*1d20*/  LEA.HI R17, R17, R22, RZ, 0x19 ;  /* 0x0000001611117211 */ /* 0x000fc600078fc8ff */
[----:B------:R-:W-:Y:S02]  /*1d30*/  IMAD.IADD R16, R19, 0x1, R16 ;  /* 0x0000000113107824 */ /* 0x000fe400078e0210 */
[----:B------:R-:W-:Y:S02]  /*1d40*/  @P0 VIADD R21, R21, 0x2 ;  /* 0x0000000215150836 */ /* 0x000fe40000000000 */
[----:B------:R-:W-:-:S03]  /*1d50*/  IMAD R17, R17, 0x500, R16 ;  /* 0x0000050011117824 */ /* 0x000fc600078e0210 */
[C---:B------:R-:W-:Y:S02]  /*1d60*/  @P0 LOP3.LUT R28, R21.reuse, 0x7f, RZ, 0xc0, !PT ;  /* 0x0000007f151c0812 */ /* 0x040fe400078ec0ff */
[----:B------:R-:W-:Y:S02]  /*1d70*/  @P0 LEA.HI R22, R21, R22, RZ, 0x19 ;  /* 0x0000001615160211 */ /* 0x000fe400078fc8ff */
[----:B------:R-:W-:Y:S02]  /*1d80*/  @P0 IADD3 R19, PT, PT, R19, R28, RZ ;  /* 0x0000001c13130210 */ /* 0x000fe40007ffe0ff */
[----:B------:R-:W-:-:S03]  /*1d90*/  IADD3 R16, P1, PT, R17, R14, RZ ;  /* 0x0000000e11107210 */ /* 0x000fc60007f3e0ff */
[----:B------:R-:W-:Y:S01]  /*1da0*/  @P0 IMAD R19, R22, 0x500, R19 ;  /* 0x0000050016130824 */ /* 0x000fe200078e0213 */
[----:B------:R-:W-:-:S04]  /*1db0*/  LEA.HI.X.SX32 R17, R17, R15, 0x1, P1 ;  /* 0x0000000f11117211 */ /* 0x000fc800008f0eff */
[C---:B------:R-:W-:Y:S02]  /*1dc0*/  @P0 IADD3 R14, P2, PT, R19.reuse, R14, RZ ;  /* 0x0000000e130e0210 */ /* 0x040fe40007f5e0ff */
[----:B------:R-:W2:Y:S02]  /*1dd0*/  LDG.E.U8 R17, desc[UR8][R16.64] ;  /* 0x0000000810117981 */ /* 0x000ea4000c1e1100 */
[----:B------:R-:W-:-:S05]  /*1de0*/  @P0 LEA.HI.X.SX32 R15, R19, R15, 0x1, P2 ;  /* 0x0000000f130f0211 */ /* 0x000fca00010f0eff */
[----:B------:R-:W3:Y:S01]  /*1df0*/  @P0 LDG.E.U8 R14, desc[UR8][R14.64] ;  /* 0x000000080e0e0981 */ /* 0x000ee2000c1e1100 */
[----:B------:R-:W-:-:S05]  /*1e00*/  @P0 LOP3.LUT R21, R21, 0x7fffffff, RZ, 0xc0, !PT ;  /* 0x7fffffff15150812 */ /* 0x000fca00078ec0ff */
[----:B------:R-:W-:Y:S01]  /*1e10*/  @P0 IMAD.IADD R21, R21, 0x1, R26 ;  /* 0x0000000115150824 */ /* 0x000fe200078e021a */
[----:B--2---:R2:W-:Y:S04]  /*1e20*/  STS.U8 [R24+0x1], R17 ;  /* 0x0000011118007388 */ /* 0x0045e80000000000 */
[----:B---3--:R2:W-:Y:S02]  /*1e30*/  @P0 STS.U8 [R21], R14 ;  /* 0x0000000e15000388 */ /* 0x0085e40000000000 */
.L_x_28:
[----:B------:R-:W-:Y:S05]  /*1e40*/  BSYNC.RECONVERGENT B2 ;  /* 0x0000000000027941 */ /* 0x000fea0003800200 */
.L_x_27:
[----:B------:R-:W-:Y:S05]  /*1e50*/  WARPSYNC.ALL ;  /* 0x0000000000007948 */ /* 0x000fea0003800000 */
[----:B------:R-:W3:Y:S01]  /*1e60*/  LDCU UR4, c[0x0][0x368] ;  /* 0x00006d00ff0477ac */ /* 0x000ee20008000800 */
[----:B------:R-:W-:Y:S06]  /*1e70*/  BAR.SYNC.DEFER_BLOCKING 0x0 ;  /* 0x0000000000007b1d */ /* 0x000fec0000010000 */
[----:B------:R-:W3:Y:S02]  /*1e80*/  LDCU UR5, c[0x0][0x364] ;  /* 0x00006c80ff0577ac */ /* 0x000ee40008000800 */
[----:B0-----:R-:W0:Y:S01]  /*1e90*/  LDC R16, c[0x0][0x360] ;  /* 0x0000d800ff107b82 */ /* 0x001e220000000800 */
[----:B------:R-:W-:Y:S01]  /*1ea0*/  BSSY.RECONVERGENT B0, `(.L_x_41) ;  /* 0x00000c2000007945 */ /* 0x000fe20003800200 */
[----:B---3--:R-:W-:-:S06]  /*1eb0*/  UIMAD UR4, UR4, UR5, URZ ;  /* 0x00000005040472a4 */ /* 0x008fcc000f8e02ff */
[----:B0-----:R-:W-:-:S04]  /*1ec0*/  IMAD R16, R16, UR4, RZ ;  /* 0x0000000410107c24 */ /* 0x001fc8000f8e02ff */
[----:B-12---:R-:W0:Y:S01]  /*1ed0*/  I2F.U32.RP R17, R16 ;  /* 0x0000001000117306 */ /* 0x006e220000209000 */
[----:B------:R-:W-:Y:S01]  /*1ee0*/  IMAD.MOV R19, RZ, RZ, -R16 ;  /* 0x000000ffff137224 */ /* 0x000fe200078e0a10 */
[----:B------:R-:W-:-:S06]  /*1ef0*/  ISETP.NE.U32.AND P2, PT, R16, RZ, PT ;  /* 0x000000ff1000720c */ /* 0x000fcc0003f45070 */
[----:B0-----:R-:W0:Y:S02]  /*1f00*/  MUFU.RCP R17, R17 ;  /* 0x0000001100117308 */ /* 0x001e240000001000 */
[----:B0-----:R-:W-:-:S06]  /*1f10*/  VIADD R14, R17, 0xffffffe ;  /* 0x0ffffffe110e7836 */ /* 0x001fcc0000000000 */
[----:B------:R0:W1:Y:S02]  /*1f20*/  F2I.FTZ.U32.TRUNC.NTZ R15, R14 ;  /* 0x0000000e000f7305 */ /* 0x000064000021f000 */
[----:B0-----:R-:W-:Y:S02]  /*1f30*/  IMAD.MOV.U32 R14, RZ, RZ, RZ ;  /* 0x000000ffff0e7224 */ /* 0x001fe400078e00ff */
[----:B-1----:R-:W-:-:S04]  /*1f40*/  IMAD R19, R19, R15, RZ ;  /* 0x0000000f13137224 */ /* 0x002fc800078e02ff */
        /* <DEDUP_REMOVED lines=8> */
[----:B------:R-:W-:-:S13]  /*1fd0*/  ISETP.GE.U32.AND P1, PT, R15, R16, PT ;  /* 0x000000100f00720c */ /* 0x000fda0003f26070 */
[----:B------:R-:W-:Y:S01]  /*1fe0*/  @P1 VIADD R19, R19, 0x1 ;  /* 0x0000000113131836 */ /* 0x000fe20000000000 */
[----:B------:R-:W-:-:S05]  /*1ff0*/  @!P2 LOP3.LUT R19, RZ, R16, RZ, 0x33, !PT ;  /* 0x00000010ff13a212 */ /* 0x000fca00078e33ff */
[----:B------:R-:W-:-:S05]  /*2000*/  IMAD R14, R18, R19, RZ ;  /* 0x00000013120e7224 */ /* 0x000fca00078e02ff */
[----:B------:R-:W-:-:S13]  /*2010*/  ISETP.GT.U32.AND P0, PT, R14, 0xf03, PT ;  /* 0x00000f030e00780c */ /* 0x000fda0003f04070 */
[----:B------:R-:W-:Y:S05]  /*2020*/  @P0 BRA `(.L_x_42) ;  /* 0x0000000800a40947 */ /* 0x000fea0003800000 */
[----:B------:R-:W-:Y:S01]  /*2030*/  IADD3 R16, PT, PT, -R14, RZ, RZ ;  /* 0x000000ff0e107210 */ /* 0x000fe20007ffe1ff */
[----:B------:R-:W-:-:S03]  /*2040*/  IMAD.MOV.U32 R17, RZ, RZ, RZ ;  /* 0x000000ffff117224 */ /* 0x000fc600078e00ff */
[----:B------:R-:W-:-:S04]  /*2050*/  VIADDMNMX R16, R16, 0xf04, R19, PT ;  /* 0x00000f0410107846 */ /* 0x000fc80003800113 */
[----:B------:R-:W-:-:S07]  /*2060*/  VIMNMX.U32 R16, PT, PT, R16, 0x1, !PT ;  /* 0x0000000110107848 */ /* 0x000fce0007fe0000 */
.L_x_43:
[----:B------:R-:W2:Y:S04]  /*2070*/  LDG.E R25, desc[UR8][R12.64] ;  /* 0x000000080c197981 */ /* 0x000ea8000c1e1900 */
[----:B------:R-:W3:Y:S04]  /*2080*/  LDG.E R26, desc[UR8][R12.64+0x18] ;  /* 0x000018080c1a7981 */ /* 0x000ee8000c1e1900 */
[----:B------:R-:W4:Y:S04]  /*2090*/  LDG.E R24, desc[UR8][R12.64+0x30] ;  /* 0x000030080c187981 */ /* 0x000f28000c1e1900 */
[----:B------:R-:W5:Y:S01]  /*20a0*/  LDG.E R22, desc[UR8][R12.64+0x48] ;  /* 0x000048080c167981 */ /* 0x000f62000c1e1900 */
[----:B0-----:R-:W0:Y:S01]  /*20b0*/  S2UR UR5, SR_CgaCtaId ;  /* 0x00000000000579c3 */ /* 0x001e220000008800 */
[----:B------:R-:W-:-:S02]  /*20c0*/  SHF.R.U32.HI R14, RZ, 0x1, R17 ;  /* 0x00000001ff0e7819 */ /* 0x000fc40000011611 */
[----:B------:R-:W5:Y:S01]  /*20d0*/  LDG.E R15, desc[UR8][R12.64+0x60] ;  /* 0x000060080c0f7981 */ /* 0x000f62000c1e1900 */
[----:B------:R-:W-:Y:S02]  /*20e0*/  UMOV UR4, 0x400 ;  /* 0x0000040000047882 */ /* 0x000fe40000000000 */
[----:B------:R-:W-:-:S05]  /*20f0*/  IMAD.HI.U32 R14, R14, -0x7bdef7bd, RZ ;  /* 0x842108430e0e7827 */ /* 0x000fca00078e00ff */
[----:B------:R-:W-:-:S05]  /*2100*/  SHF.R.U32.HI R21, RZ, 0x4, R14 ;  /* 0x00000004ff157819 */ /* 0x000fca000001160e */
[C---:B------:R-:W-:Y:S02]  /*2110*/  IMAD R23, R21.reuse, -0x3e, R17 ;  /* 0xffffffc215177824 */ /* 0x040fe400078e0211 */
[----:B------:R-:W-:Y:S02]  /*2120*/  IMAD.SHL.U32 R19, R21, 0x100, RZ ;  /* 0x0000010015137824 */ /* 0x000fe400078e00ff */
[----:B------:R-:W-:Y:S01]  /*2130*/  IMAD.SHL.U32 R14, R23, 0x2, RZ ;  /* 0x00000002170e7824 */ /* 0x000fe200078e00ff */
[----:B0-----:R-:W-:-:S04]  /*2140*/  ULEA UR4, UR5, UR4, 0x18 ;  /* 0x0000000405047291 */ /* 0x001fc8000f8ec0ff */
[----:B------:R-:W-:-:S05]  /*2150*/  LOP3.LUT R19, R19, R14, RZ, 0xfc, !PT ;  /* 0x0000000e13137212 */ /* 0x000fca00078efcff */
[----:B------:R-:W0:Y:S02]  /*2160*/  LDS.U8 R14, [R19+UR4] ;  /* 0x00000004130e7984 */ /* 0x000e240008000000 */
[----:B0-----:R-:W-:-:S05]  /*2170*/  I2FP.F32.U32 R14, R14 ;  /* 0x0000000e000e7245 */ /* 0x001fca0000201000 */
[----:B--2---:R-:W-:Y:S02]  /*2180*/  FFMA R25, R14, R25, RZ ;  /* 0x000000190e197223 */ /* 0x004fe400000000ff */
[----:B------:R-:W0:Y:S02]  /*2190*/  LDS.U8 R14, [R19+UR4+0x80] ;  /* 0x00008004130e7984 */ /* 0x000e240008000000 */
[----:B0-----:R-:W-:-:S05]  /*21a0*/  I2FP.F32.U32 R14, R14 ;  /* 0x0000000e000e7245 */ /* 0x001fca0000201000 */
[----:B---3--:R-:W-:Y:S02]  /*21b0*/  FFMA R25, R14, R26, R25 ;  /* 0x0000001a0e197223 */ /* 0x008fe40000000019 */
[----:B------:R-:W2:Y:S04]  /*21c0*/  LDG.E R14, desc[UR8][R12.64+0x78] ;  /* 0x000078080c0e7981 */ /* 0x000ea8000c1e1900 */
[----:B------:R-:W0:Y:S02]  /*21d0*/  LDS.U8 R26, [R19+UR4+0x100] ;  /* 0x00010004131a7984 */ /* 0x000e240008000000 */
[----:B0-----:R-:W-:-:S05]  /*21e0*/  I2FP.F32.U32 R26, R26 ;  /* 0x0000001a001a7245 */ /* 0x001fca0000201000 */
[----:B----4-:R-:W-:Y:S02]  /*21f0*/  FFMA R25, R26, R24, R25 ;  /* 0x000000181a197223 */ /* 0x010fe40000000019 */
[----:B------:R-:W3:Y:S04]  /*2200*/  LDG.E R24, desc[UR8][R12.64+0x4] ;  /* 0x000004080c187981 */ /* 0x000ee8000c1e1900 */
[----:B------:R-:W0:Y:S02]  /*2210*/  LDS.U8 R26, [R19+UR4+0x180] ;  /* 0x00018004131a7984 */ /* 0x000e240008000000 */
[----:B0-----:R-:W-:-:S05]  /*2220*/  I2FP.F32.U32 R26, R26 ;  /* 0x0000001a001a7245 */ /* 0x001fca0000201000 */
[----:B-----5:R-:W-:Y:S02]  /*2230*/  FFMA R26, R26, R22, R25 ;  /* 0x000000161a1a7223 */ /* 0x020fe40000000019 */
[----:B------:R-:W4:Y:S04]  /*2240*/  LDG.E R22, desc[UR8][R12.64+0x1c] ;  /* 0x00001c080c167981 */ /* 0x000f28000c1e1900 */
[----:B------:R-:W0:Y:S02]  /*2250*/  LDS.U8 R25, [R19+UR4+0x200] ;  /* 0x0002000413197984 */ /* 0x000e240008000000 */
[----:B0-----:R-:W-:-:S05]  /*2260*/  I2FP.F32.U32 R25, R25 ;  /* 0x0000001900197245 */ /* 0x001fca0000201000 */
[----:B------:R-:W-:Y:S02]  /*2270*/  FFMA R25, R25, R15, R26 ;  /* 0x0000000f19197223 */ /* 0x000fe4000000001a */
[----:B------:R-:W5:Y:S04]  /*2280*/  LDG.E R15, desc[UR8][R12.64+0x34] ;  /* 0x000034080c0f7981 */ /* 0x000f68000c1e1900 */
[----:B------:R-:W0:Y:S02]  /*2290*/  LDS.U8 R26, [R19+UR4+0x280] ;  /* 0x00028004131a7984 */ /* 0x000e240008000000 */
[----:B0-----:R-:W-:-:S05]  /*22a0*/  I2FP.F32.U32 R26, R26 ;  /* 0x0000001a001a7245 */ /* 0x001fca0000201000 */
[----:B--2---:R-:W-:Y:S02]  /*22b0*/  FFMA R25, R26, R14, R25 ;  /* 0x0000000e1a197223 */ /* 0x004fe40000000019 */
[----:B------:R-:W2:Y:S04]  /*22c0*/  LDG.E R14, desc[UR8][R12.64+0x4c] ;  /* 0x00004c080c0e7981 */ /* 0x000ea8000c1e1900 */
[----:B------:R-:W0:Y:S02]  /*22d0*/  LDS.U8 R26, [R19+UR4+0x1] ;  /* 0x00000104131a7984 */ /* 0x000e240008000000 */
[----:B0-----:R-:W-:-:S05]  /*22e0*/  I2FP.F32.U32 R26, R26 ;  /* 0x0000001a001a7245 */ /* 0x001fca0000201000 */
[----:B---3--:R-:W-:Y:S02]  /*22f0*/  FFMA R25, R26, R24, R25 ;  /* 0x000000181a197223 */ /* 0x008fe40000000019 */
[----:B------:R-:W3:Y:S04]  /*2300*/  LDG.E R24, desc[UR8][R12.64+0x64] ;  /* 0x000064080c187981 */ /* 0x000ee8000c1e1900 */
[----:B------:R-:W0:Y:S02]  /*2310*/  LDS.U8 R26, [R19+UR4+0x81] ;  /* 0x00008104131a7984 */ /* 0x000e240008000000 */
[----:B0-----:R-:W-:-:S05]  /*2320*/  I2FP.F32.U32 R26, R26 ;  /* 0x0000001a001a7245 */ /* 0x001fca0000201000 */
[----:B----4-:R-:W-:Y:S02]  /*2330*/  FFMA R26, R26, R22, R25 ;  /* 0x000000161a1a7223 */ /* 0x010fe40000000019 */
[----:B------:R-:W4:Y:S04]  /*2340*/  LDG.E R22, desc[UR8][R12.64+0x7c] ;  /* 0x00007c080c167981 */ /* 0x000f28000c1e1900 */
[----:B------:R-:W0:Y:S02]  /*2350*/  LDS.U8 R25, [R19+UR4+0x101] ;  /* 0x0001010413197984 */ /* 0x000e240008000000 */
[----:B0-----:R-:W-:-:S05]  /*2360*/  I2FP.F32.U32 R25, R25 ;  /* 0x0000001900197245 */ /* 0x001fca0000201000 */
[----:B-----5:R-:W-:Y:S02]  /*2370*/  FFMA R25, R25, R15, R26 ;  /* 0x0000000f19197223 */ /* 0x020fe4000000001a */
        /* <DEDUP_REMOVED lines=36> */
[----:B------:R-:W0:Y:S04]  /*25c0*/  LDS.U8 R26, [R19+UR4+0x3] ;  /* 0x00000304131a7984 */ /* 0x000e280008000000 */
[----:B------:R-:W2:Y:S01]  /*25d0*/  LDG.E R14, desc[UR8][R12.64+0x54] ;  /* 0x000054080c0e7981 */ /* 0x000ea2000c1e1900 */
        /* <DEDUP_REMOVED lines=18> */
[----:B------:R-:W0:Y:S04]  /*2700*/  LDS.U8 R26, [R19+UR4+0x283] ;  /* 0x00028304131a7984 */ /* 0x000e280008000000 */
[----:B------:R-:W3:Y:S01]  /*2710*/  LDG.E R24, desc[UR8][R12.64+0x40] ;  /* 0x000040080c187981 */ /* 0x000ee2000c1e1900 */
[----:B0-----:R-:W-:-:S05]  /*2720*/  I2FP.F32.U32 R26, R26 ;  /* 0x0000001a001a7245 */ /* 0x001fca0000201000 */
[----:B----4-:R-:W-:Y:S02]  /*2730*/  FFMA R26, R26, R22, R25 ;  /* 0x000000161a1a7223 */ /* 0x010fe40000000019 */
[----:B------:R-:W4:Y:S04]  /*2740*/  LDG.E R22, desc[UR8][R12.64+0x58] ;  /* 0x000058080c167981 */ /* 0x000f28000c1e1900 */
[----:B------:R-:W0:Y:S02]  /*2750*/  LDS.U8 R25, [R19+UR4+0x4] ;  /* 0x0000040413197984 */ /* 0x000e240008000000 */
[----:B0-----:R-:W-:-:S05]  /*2760*/  I2FP.F32.U32 R25, R25 ;  /* 0x0000001900197245 */ /* 0x001fca0000201000 */
[----:B-----5:R-:W-:Y:S02]  /*2770*/  FFMA R25, R25, R15, R26 ;  /* 0x0000000f19197223 */ /* 0x020fe4000000001a */
[----:B------:R-:W0:Y:S04]  /*2780*/  LDS.U8 R26, [R19+UR4+0x84] ;  /* 0x00008404131a7984 */ /* 0x000e280008000000 */
[----:B------:R-:W5:Y:S01]  /*2790*/  LDG.E R15, desc[UR8][R12.64+0x70] ;  /* 0x000070080c0f7981 */ /* 0x000f62000c1e1900 */
[----:B0-----:R-:W-:-:S05]  /*27a0*/  I2FP.F32.U32 R26, R26 ;  /* 0x0000001a001a7245 */ /* 0x001fca0000201000 */
[----:B--2---:R-:W-:Y:S02]  /*27b0*/  FFMA R25, R26, R14, R25 ;  /* 0x0000000e1a197223 */ /* 0x004fe40000000019 */
[----:B------:R-:W0:Y:S02]  /*27c0*/  LDS.U8 R14, [R19+UR4+0x104] ;  /* 0x00010404130e7984 */ /* 0x000e240008000000 */
[----:B0-----:R-:W-:Y:S02]  /*27d0*/  I2FP.F32.U32 R26, R14 ;  /* 0x0000000e001a7245 */ /* 0x001fe40000201000 */
[----:B------:R-:W2:Y:S03]  /*27e0*/  LDG.E R14, desc[UR8][R12.64+0x88] ;  /* 0x000088080c0e7981 */ /* 0x000ea6000c1e1900 */
[----:B---3--:R-:W-:Y:S02]  /*27f0*/  FFMA R27, R26, R24, R25 ;  /* 0x000000181a1b7223 */ /* 0x008fe40000000019 */
[----:B------:R-:W0:Y:S04]  /*2800*/  LDS.U8 R24, [R19+UR4+0x184] ;  /* 0x0001840413187984 */ /* 0x000e280008000000 */
[----:B------:R-:W3:Y:S04]  /*2810*/  LDG.E R25, desc[UR8][R12.64+0x14] ;  /* 0x000014080c197981 */ /* 0x000ee8000c1e1900 */
[----:B------:R-:W3:Y:S01]  /*2820*/  LDG.E R26, desc[UR8][R12.64+0x2c] ;  /* 0x00002c080c1a7981 */ /* 0x000ee2000c1e1900 */
[----:B0-----:R-:W-:-:S05]  /*2830*/  I2FP.F32.U32 R24, R24 ;  /* 0x0000001800187245 */ /* 0x001fca0000201000 */
[----:B----4-:R-:W-:Y:S02]  /*2840*/  FFMA R22, R24, R22, R27 ;  /* 0x0000001618167223 */ /* 0x010fe4000000001b */
[----:B------:R-:W0:Y:S02]  /*2850*/  LDS.U8 R24, [R19+UR4+0x204] ;  /* 0x0002040413187984 */ /* 0x000e240008000000 */
[----:B0-----:R-:W-:Y:S02]  /*2860*/  I2FP.F32.U32 R27, R24 ;  /* 0x00000018001b7245 */ /* 0x001fe40000201000 */
[----:B------:R-:W4:Y:S03]  /*2870*/  LDG.E R24, desc[UR8][R12.64+0x44] ;  /* 0x000044080c187981 */ /* 0x000f26000c1e1900 */
[----:B-----5:R-:W-:Y:S02]  /*2880*/  FFMA R15, R27, R15, R22 ;  /* 0x0000000f1b0f7223 */ /* 0x020fe40000000016 */
[----:B------:R-:W0:Y:S02]  /*2890*/  LDS.U8 R22, [R19+UR4+0x284] ;  /* 0x0002840413167984 */ /* 0x000e240008000000 */
[----:B0-----:R-:W-:Y:S01]  /*28a0*/  I2FP.F32.U32 R22, R22 ;  /* 0x0000001600167245 */ /* 0x001fe20000201000 */
[----:B------:R-:W-:-:S04]  /*28b0*/  IMAD.IADD R21, R2, 0x1, R21 ;  /* 0x0000000102157824 */ /* 0x000fc800078e0215 */
[----:B--2---:R-:W-:Y:S02]  /*28c0*/  FFMA R22, R22, R14, R15 ;  /* 0x0000000e16167223 */ /* 0x004fe4000000000f */
[----:B------:R-:W0:Y:S04]  /*28d0*/  LDS.U8 R15, [R19+UR4+0x5] ;  /* 0x00000504130f7984 */ /* 0x000e280008000000 */
[----:B------:R-:W1:Y:S01]  /*28e0*/  LDS.U8 R14, [R19+UR4+0x85] ;  /* 0x00008504130e7984 */ /* 0x000e620008000000 */
[----:B0-----:R-:W-:-:S05]  /*28f0*/  I2FP.F32.U32 R15, R15 ;  /* 0x0000000f000f7245 */ /* 0x001fca0000201000 */
[----:B---3--:R-:W-:Y:S02]  /*2900*/  FFMA R15, R15, R25, R22 ;  /* 0x000000190f0f7223 */ /* 0x008fe40000000016 */
[----:B------:R-:W2:Y:S04]  /*2910*/  LDG.E R22, desc[UR8][R12.64+0x5c] ;  /* 0x00005c080c167981 */ /* 0x000ea8000c1e1900 */
[----:B------:R-:W0:Y:S01]  /*2920*/  LDS.U8 R25, [R19+UR4+0x105] ;  /* 0x0001050413197984 */ /* 0x000e220008000000 */
[----:B-1----:R-:W-:-:S05]  /*2930*/  I2FP.F32.U32 R14, R14 ;  /* 0x0000000e000e7245 */ /* 0x002fca0000201000 */
[----:B------:R-:W-:Y:S02]  /*2940*/  FFMA R27, R14, R26, R15 ;  /* 0x0000001a0e1b7223 */ /* 0x000fe4000000000f */
[----:B------:R-:W1:Y:S01]  /*2950*/  LDC.64 R14, c[0x0][0x380] ;  /* 0x0000e000ff0e7b82 */ /* 0x000e620000000a00 */
[----:B------:R-:W-:-:S05]  /*2960*/  IADD3 R26, PT, PT, R0, R23, RZ ;  /* 0x00000017001a7210 */ /* 0x000fca0007ffe0ff */
[----:B------:R-:W-:Y:S02]  /*2970*/  IMAD R23, R21, 0x27e, R26 ;  /* 0x0000027e15177824 */ /* 0x000fe400078e021a */
[----:B------:R-:W3:Y:S02]  /*2980*/  LDG.E R21, desc[UR8][R12.64+0x74] ;  /* 0x000074080c157981 */ /* 0x000ee4000c1e1900 */
[----:B-1----:R-:W-:-:S05]  /*2990*/  IMAD.WIDE R14, R23, 0x4, R14 ;  /* 0x00000004170e7825 */ /* 0x002fca00078e020e */
[----:B------:R-:W5:Y:S01]  /*29a0*/  LDG.E R23, desc[UR8][R14.64] ;  /* 0x000000080e177981 */ /* 0x000f62000c1e1900 */
[----:B0-----:R-:W-:-:S03]  /*29b0*/  I2FP.F32.U32 R26, R25 ;  /* 0x00000019001a7245 */ /* 0x001fc60000201000 */
[----:B------:R-:W0:Y:S02]  /*29c0*/  LDS.U8 R25, [R19+UR4+0x185] ;  /* 0x0001850413197984 */ /* 0x000e240008000000 */
[----:B----4-:R-:W-:Y:S02]  /*29d0*/  FFMA R27, R26, R24, R27 ;  /* 0x000000181a1b7223 */ /* 0x010fe4000000001b */
[----:B------:R-:W4:Y:S01]  /*29e0*/  LDG.E R24, desc[UR8][R12.64+0x8c] ;  /* 0x00008c080c187981 */ /* 0x000f22000c1e1900 */
[----:B0-----:R-:W-:-:S03]  /*29f0*/  I2FP.F32.U32 R26, R25 ;  /* 0x00000019001a7245 */ /* 0x001fc60000201000 */
[----:B------:R-:W0:Y:S01]  /*2a00*/  LDS.U8 R25, [R19+UR4+0x205] ;  /* 0x0002050413197984 */ /* 0x000e220008000000 */
[----:B------:R-:W-:-:S05]  /*2a10*/  VIADD R17, R17, 0x1 ;  /* 0x0000000111117836 */ /* 0x000fca0000000000 */
[----:B------:R-:W-:Y:S02]  /*2a20*/  ISETP.NE.AND P0, PT, R17, R16, PT ;  /* 0x000000101100720c */ /* 0x000fe40003f05270 */
[----:B0-----:R-:W-:Y:S01]  /*2a30*/  I2FP.F32.U32 R25, R25 ;  /* 0x0000001900197245 */ /* 0x001fe20000201000 */
[----:B--2---:R-:W-:Y:S02]  /*2a40*/  FFMA R22, R26, R22, R27 ;  /* 0x000000161a167223 */ /* 0x004fe4000000001b */
[----:B------:R-:W0:Y:S02]  /*2a50*/  LDS.U8 R26, [R19+UR4+0x285] ;  /* 0x00028504131a7984 */ /* 0x000e240008000000 */
[----:B---3--:R-:W-:Y:S01]  /*2a60*/  FFMA R21, R25, R21, R22 ;  /* 0x0000001519157223 */ /* 0x008fe20000000016 */
[----:B0-----:R-:W-:-:S05]  /*2a70*/  I2FP.F32.U32 R26, R26 ;  /* 0x0000001a001a7245 */ /* 0x001fca0000201000 */
[----:B----4-:R-:W-:-:S04]  /*2a80*/  FFMA R24, R26, R24, R21 ;  /* 0x000000181a187223 */ /* 0x010fc80000000015 */
[----:B-----5:R-:W-:-:S05]  /*2a90*/  FADD R23, R24, R23 ;  /* 0x0000001718177221 */ /* 0x020fca0000000000 */
[----:B------:R0:W-:Y:S01]  /*2aa0*/  STG.E desc[UR8][R14.64], R23 ;  /* 0x000000170e007986 */ /* 0x0001e2000c101908 */
[----:B------:R-:W-:Y:S05]  /*2ab0*/  @P0 BRA `(.L_x_43) ;  /* 0xfffffff4006c0947 */ /* 0x000fea000383ffff */
.L_x_42:
[----:B------:R-:W-:Y:S05]  /*2ac0*/  BSYNC.RECONVERGENT B0 ;  /* 0x0000000000007941 */ /* 0x000fea0003800200 */
.L_x_41:
[----:B------:R-:W-:-:S05]  /*2ad0*/  VIADD R4, R4, 0xf04 ;  /* 0x00000f0404047836 */ /* 0x000fca0000000000 */
[----:B------:R-:W-:-:S13]  /*2ae0*/  ISETP.GE.AND P0, PT, R4, R9, PT ;  /* 0x000000090400720c */ /* 0x000fda0003f06270 */
[----:B------:R-:W-:Y:S05]  /*2af0*/  @!P0 BRA `(.L_x_44) ;  /* 0xffffffdc00248947 */ /* 0x000fea000383ffff */
.L_x_26:
[C---:B------:R-:W-:Y:S01]  /*2b00*/  ISETP.NE.AND P0, PT, R11.reuse, R20, PT ;  /* 0x000000140b00720c */ /* 0x040fe20003f05270 */
[----:B------:R-:W-:-:S12]  /*2b10*/  VIADD R11, R11, 0x1 ;  /* 0x000000010b0b7836 */ /* 0x000fd80000000000 */
[----:B------:R-:W-:Y:S05]  /*2b20*/  @P0 BRA `(.L_x_45) ;  /* 0xffffffd8008c0947 */ /* 0x000fea000383ffff */
[----:B------:R-:W-:Y:S05]  /*2b30*/  EXIT ;  /* 0x000000000000794d */ /* 0x000fea0003800000 */
.L_x_46:
        /* <DEDUP_REMOVED lines=12> */
.L_x_54:


//--------------------- .text._Z16layer1_init_biasPfS_ --------------------------
	.section	.text._Z16layer1_init_biasPfS_,"ax",@progbits
	.align	128
        .global         _Z16layer1_init_biasPfS_
        .type           _Z16layer1_init_biasPfS_,@function
        .size           _Z16layer1_init_biasPfS_,(.L_x_55 - _Z16layer1_init_biasPfS_)
        .other          _Z16layer1_init_biasPfS_,@"STO_CUDA_ENTRY STV_DEFAULT"
_Z16layer1_init_biasPfS_:
.text._Z16layer1_init_biasPfS_:
        /* <DEDUP_REMOVED lines=25> */
[----:B------:R-:W-:-:S06]  /*0190*/  UIMAD UR5, UR5, UR10, URZ ;  /* 0x0000000a050572a4 */ /* 0x000fcc000f8e02ff */
[C---:B------:R-:W-:Y:S02]  /*01a0*/  IMAD R0, R2.reuse, UR5, RZ ;  /* 0x0000000502007c24 */ /* 0x040fe4000f8e02ff */
[----:B------:R-:W-:Y:S02]  /*01b0*/  IMAD R2, R2, UR4, R5 ;  /* 0x0000000402027c24 */ /* 0x000fe4000f8e0205 */
[----:B------:R-:W0:Y:S01]  /*01c0*/  I2F.U32.RP R6, R0 ;  /* 0x0000000000067306 */ /* 0x000e220000209000 */
[----:B------:R-:W-:Y:S01]  /*01d0*/  ISETP.NE.U32.AND P2, PT, R0, RZ, PT ;  /* 0x000000ff0000720c */ /* 0x000fe20003f45070 */
[----:B------:R-:W-:Y:S01]  /*01e0*/  IMAD R2, R2, UR11, R7 ;  /* 0x0000000b02027c24 */ /* 0x000fe2000f8e0207 */
[----:B------:R-:W1:Y:S01]  /*01f0*/  LDCU.64 UR4, c[0x0][0x358] ;  /* 0x00006b00ff0477ac */ /* 0x000e620008000a00 */
[----:B------:R-:W-:Y:S02]  /*0200*/  IMAD.MOV R7, RZ, RZ, -R0 ;  /* 0x000000ffff077224 */ /* 0x000fe400078e0a00 */
[----:B------:R-:W-:-:S02]  /*0210*/  IMAD R4, R2, UR10, R9 ;  /* 0x0000000a02047c24 */ /* 0x000fc4000f8e0209 */
[----:B------:R-:W-:-:S03]  /*0220*/  HFMA2 R2, -RZ, RZ, 0, 0 ;  /* 0x00000000ff027431 */ /* 0x000fc600000001ff */
[C---:B------:R-:W-:Y:S02]  /*0230*/  ISETP.GE.AND P0, PT, R4.reuse, 0x14e938, PT ;  /* 0x0014e9380400780c */ /* 0x040fe40003f06270 */
[----:B------:R-:W-:Y:S01]  /*0240*/  VIMNMX R5, PT, PT, R4, 0x14e938, !PT ;  /* 0x0014e93804057848 */ /* 0x000fe20007fe0100 */
[----:B0-----:R-:W0:Y:S02]  /*0250*/  MUFU.RCP R6, R6 ;  /* 0x0000000600067308 */ /* 0x001e240000001000 */
[----:B0-----:R-:W-:Y:S02]  /*0260*/  IADD3 R3, PT, PT, R6, 0xffffffe, RZ ;  /* 0x0ffffffe06037810 */ /* 0x001fe40007ffe0ff */
[----:B------:R-:W-:-:S04]  /*0270*/  SEL R6, RZ, 0x1, P0 ;  /* 0x00000001ff067807 */ /* 0x000fc80000000000 */
[----:B------:R-:W0:Y:S01]  /*0280*/  F2I.FTZ.U32.TRUNC.NTZ R3, R3 ;  /* 0x0000000300037305 */ /* 0x000e22000021f000 */
[----:B------:R-:W-:Y:S01]  /*0290*/  IADD3 R5, PT, PT, R5, -R4, -R6 ;  /* 0x8000000405057210 */ /* 0x000fe20007ffe806 */
[----:B0-----:R-:W-:-:S04]  /*02a0*/  IMAD R7, R7, R3, RZ ;  /* 0x0000000307077224 */ /* 0x001fc800078e02ff */
[----:B------:R-:W-:-:S06]  /*02b0*/  IMAD.HI.U32 R2, R3, R7, R2 ;  /* 0x0000000703027227 */ /* 0x000fcc00078e0002 */
[----:B------:R-:W-:-:S04]  /*02c0*/  IMAD.HI.U32 R7, R2, R5, RZ ;  /* 0x0000000502077227 */ /* 0x000fc800078e00ff */
[----:B------:R-:W-:-:S04]  /*02d0*/  IMAD.MOV R2, RZ, RZ, -R7 ;  /* 0x000000ffff027224 */ /* 0x000fc800078e0a07 */
[----:B------:R-:W-:Y:S02]  /*02e0*/  IMAD R5, R0, R2, R5 ;  /* 0x0000000200057224 */ /* 0x000fe400078e0205 */
[----:B------:R-:W0:Y:S03]  /*02f0*/  LDC.64 R2, c[0x0][0x380] ;  /* 0x0000e000ff027b82 */ /* 0x000e260000000a00 */
[----:B------:R-:W-:-:S13]  /*0300*/  ISETP.GE.U32.AND P0, PT, R5, R0, PT ;  /* 0x000000000500720c */ /* 0x000fda0003f06070 */
[----:B------:R-:W-:Y:S01]  /*0310*/  @P0 IADD3 R5, PT, PT, -R0, R5, RZ ;  /* 0x0000000500050210 */ /* 0x000fe20007ffe1ff */
[----:B------:R-:W-:-:S03]  /*0320*/  @P0 VIADD R7, R7, 0x1 ;  /* 0x0000000107070836 */ /* 0x000fc60000000000 */
[----:B------:R-:W-:Y:S02]  /*0330*/  ISETP.GE.U32.AND P1, PT, R5, R0, PT ;  /* 0x000000000500720c */ /* 0x000fe40003f26070 */
[----:B------:R-:W2:Y:S11]  /*0340*/  LDC.64 R4, c[0x0][0x388] ;  /* 0x0000e200ff047b82 */ /* 0x000eb60000000a00 */
[----:B------:R-:W-:-:S02]  /*0350*/  @P1 IADD3 R7, PT, PT, R7, 0x1, RZ ;  /* 0x0000000107071810 */ /* 0x000fc40007ffe0ff */
[----:B------:R-:W-:-:S05]  /*0360*/  @!P2 LOP3.LUT R7, RZ, R0, RZ, 0x33, !PT ;  /* 0x00000000ff07a212 */ /* 0x000fca00078e33ff */
[----:B------:R-:W-:-:S05]  /*0370*/  IMAD.IADD R10, R6, 0x1, R7 ;  /* 0x00000001060a7824 */ /* 0x000fca00078e0207 */
[C---:B------:R-:W-:Y:S02]  /*0380*/  LOP3.LUT R6, R10.reuse, 0x3, RZ, 0xc0, !PT ;  /* 0x000000030a067812 */ /* 0x040fe400078ec0ff */
[----:B------:R-:W-:Y:S02]  /*0390*/  ISETP.GE.U32.AND P1, PT, R10, 0x3, PT ;  /* 0x000000030a00780c */ /* 0x000fe40003f26070 */
[----:B------:R-:W-:-:S13]  /*03a0*/  ISETP.NE.AND P0, PT, R6, 0x3, PT ;  /* 0x000000030600780c */ /* 0x000fda0003f05270 */
[----:B01----:R-:W-:Y:S05]  /*03b0*/  @!P0 BRA `(.L_x_48) ;  /* 0x0000000000408947 */ /* 0x003fea0003800000 */
[----:B------:R-:W0:Y:S01]  /*03c0*/  LDC.64 R6, c[0x0][0x380] ;  /* 0x0000e000ff067b82 */ /* 0x000e220000000a00 */
[----:B------:R-:W-:-:S04]  /*03d0*/  IADD3 R10, PT, PT, R10, 0x1, RZ ;  /* 0x000000010a0a7810 */ /* 0x000fc80007ffe0ff */
[----:B------:R-:W-:-:S03]  /*03e0*/  LOP3.LUT R10, R10, 0x3, RZ, 0xc0, !PT ;  /* 0x000000030a0a7812 */ /* 0x000fc600078ec0ff */
[----:B------:R-:W1:Y:S02]  /*03f0*/  LDC.64 R8, c[0x0][0x388] ;  /* 0x0000e200ff087b82 */ /* 0x000e640000000a00 */
[----:B------:R-:W-:-:S07]  /*0400*/  IMAD.MOV R10, RZ, RZ, -R10 ;  /* 0x000000ffff0a7224 */ /* 0x000fce00078e0a0a */
.L_x_49:
[----:B---3--:R-:W-:-:S05]  /*0410*/  IMAD.HI R12, R11, 0x125d1063, RZ ;  /* 0x125d10630b0c7827 */ /* 0x008fca00078e02ff */
[----:B------:R-:W-:-:S04]  /*0420*/  SHF.R.U32.HI R13, RZ, 0x1f, R12 ;  /* 0x0000001fff0d7819 */ /* 0x000fc8000001160c */
[----:B------:R-:W-:-:S05]  /*0430*/  LEA.HI.SX32 R13, R12, R13, 0x12 ;  /* 0x0000000d0c0d7211 */ /* 0x000fca00078f92ff */
[----:B-1----:R-:W-:-:S06]  /*0440*/  IMAD.WIDE R14, R13, 0x4, R8 ;  /* 0x000000040d0e7825 */ /* 0x002fcc00078e0208 */
[----:B------:R-:W3:Y:S01]  /*0450*/  LDG.E R15, desc[UR4][R14.64] ;  /* 0x000000040e0f7981 */ /* 0x000ee2000c1e1900 */
[----:B0-----:R-:W-:Y:S01]  /*0460*/  IMAD.WIDE R12, R11, 0x4, R6 ;  /* 0x000000040b0c7825 */ /* 0x001fe200078e0206 */
[----:B------:R-:W-:-:S03]  /*0470*/  IADD3 R10, PT, PT, R10, 0x1, RZ ;  /* 0x000000010a0a7810 */ /* 0x000fc60007ffe0ff */
[----:B------:R-:W-:Y:S01]  /*0480*/  IMAD.IADD R11, R0, 0x1, R11 ;  /* 0x00000001000b7824 */ /* 0x000fe200078e020b */
[----:B------:R-:W-:Y:S01]  /*0490*/  ISETP.NE.AND P0, PT, R10, RZ, PT ;  /* 0x000000ff0a00720c */ /* 0x000fe20003f05270 */
[----:B---3--:R3:W-:-:S12]  /*04a0*/  STG.E desc[UR4][R12.64], R15 ;  /* 0x0000000f0c007986 */ /* 0x0087d8000c101904 */
[----:B------:R-:W-:Y:S05]  /*04b0*/  @P0 BRA `(.L_x_49) ;  /* 0xfffffffc00d40947 */ /* 0x000fea000383ffff */
.L_x_48:
[----:B------:R-:W-:Y:S05]  /*04c0*/  BSYNC.RECONVERGENT B0 ;  /* 0x0000000000007941 */ /* 0x000fea0003800200 */
.L_x_47:
[----:B------:R-:W-:Y:S05]  /*04d0*/  @!P1 EXIT ;  /* 0x000000000000994d */ /* 0x000fea0003800000 */
.L_x_50:
[----:B-1----:R-:W-:-:S05]  /*04e0*/  IMAD.HI R6, R11, 0x125d1063, RZ ;  /* 0x125d10630b067827 */ /* 0x002fca00078e02ff */
[----:B------:R-:W-:-:S04]  /*04f0*/  SHF.R.U32.HI R7, RZ, 0x1f, R6 ;  /* 0x0000001fff077819 */ /* 0x000fc80000011606 */
[----:B------:R-:W-:-:S05]  /*0500*/  LEA.HI.SX32 R7, R6, R7, 0x12 ;  /* 0x0000000706077211 */ /* 0x000fca00078f92ff */
[----:B--2---:R-:W-:-:S05]  /*0510*/  IMAD.WIDE R8, R7, 0x4, R4 ;  /* 0x0000000407087825 */ /* 0x004fca00078e0204 */
[----:B---3--:R-:W2:Y:S01]  /*0520*/  LDG.E R15, desc[UR4][R8.64] ;  /* 0x00000004080f7981 */ /* 0x008ea2000c1e1900 */
[----:B------:R-:W-:Y:S01]  /*0530*/  IADD3 R19, PT, PT, R0, R11, RZ ;  /* 0x0000000b00137210 */ /* 0x000fe20007ffe0ff */
[----:B------:R-:W-:-:S04]  /*0540*/  IMAD.WIDE R12, R11, 0x4, R2 ;  /* 0x000000040b0c7825 */ /* 0x000fc800078e0202 */
[----:B------:R-:W-:-:S05]  /*0550*/  IMAD.HI R6, R19, 0x125d1063, RZ ;  /* 0x125d106313067827 */ /* 0x000fca00078e02ff */
[----:B------:R-:W-:-:S04]  /*0560*/  SHF.R.U32.HI R7, RZ, 0x1f, R6 ;  /* 0x0000001fff077819 */ /* 0x000fc80000011606 */
[----:B------:R-:W-:-:S05]  /*0570*/  LEA.HI.SX32 R7, R6, R7, 0x12 ;  /* 0x0000000706077211 */ /* 0x000fca00078f92ff */
[----:B------:R-:W-:Y:S01]  /*0580*/  IMAD.WIDE R6, R7, 0x4, R4 ;  /* 0x0000000407067825 */ /* 0x000fe200078e0204 */
[----:B--2---:R0:W-:Y:S04]  /*0590*/  STG.E desc[UR4][R12.64], R15 ;  /* 0x0000000f0c007986 */ /* 0x0041e8000c101904 */
[----:B------:R-:W2:Y:S01]  /*05a0*/  LDG.E R17, desc[UR4][R6.64] ;  /* 0x0000000406117981 */ /* 0x000ea2000c1e1900 */
[----:B------:R-:W-:-:S04]  /*05b0*/  IMAD.IADD R19, R0, 0x1, R19 ;  /* 0x0000000100137824 */ /* 0x000fc800078e0213 */
[----:B------:R-:W-:-:S05]  /*05c0*/  IMAD.HI R10, R19, 0x125d1063, RZ ;  /* 0x125d1063130a7827 */ /* 0x000fca00078e02ff */
[----:B------:R-:W-:-:S04]  /*05d0*/  SHF.R.U32.HI R9, RZ, 0x1f, R10 ;  /* 0x0000001fff097819 */ /* 0x000fc8000001160a */
[----:B------:R-:W-:Y:S01]  /*05e0*/  LEA.HI.SX32 R11, R10, R9, 0x12 ;  /* 0x000000090a0b7211 */ /* 0x000fe200078f92ff */
[----:B------:R-:W-:-:S04]  /*05f0*/  IMAD.WIDE R8, R0, 0x4, R12 ;  /* 0x0000000400087825 */ /* 0x000fc800078e020c */
[----:B------:R-:W-:Y:S01]  /*0600*/  IMAD.WIDE R10, R11, 0x4, R4 ;  /* 0x000000040b0a7825 */ /* 0x000fe200078e0204 */
[----:B------:R-:W-:Y:S01]  /*0610*/  IADD3 R19, PT, PT, R0, R19, RZ ;  /* 0x0000001300137210 */ /* 0x000fe20007ffe0ff */
[----:B--2---:R1:W-:Y:S04]  /*0620*/  STG.E desc[UR4][R8.64], R17 ;  /* 0x0000001108007986 */ /* 0x0043e8000c101904 */
[----:B------:R-:W2:Y:S01]  /*0630*/  LDG.E R21, desc[UR4][R10.64] ;  /* 0x000000040a157981 */ /* 0x000ea2000c1e1900 */
[----:B0-----:R-:W-:-:S05]  /*0640*/  IMAD.HI R12, R19, 0x125d1063, RZ ;  /* 0x125d1063130c7827 */ /* 0x001fca00078e02ff */
[----:B------:R-:W-:-:S04]  /*0650*/  SHF.R.U32.HI R7, RZ, 0x1f, R12 ;  /* 0x0000001fff077819 */ /* 0x000fc8000001160c */
[----:B------:R-:W-:Y:S01]  /*0660*/  LEA.HI.SX32 R13, R12, R7, 0x12 ;  /* 0x000000070c0d7211 */ /* 0x000fe200078f92ff */
[----:B------:R-:W-:-:S04]  /*0670*/  IMAD.WIDE R6, R0, 0x4, R8 ;  /* 0x0000000400067825 */ /* 0x000fc800078e0208 */
[----:B------:R-:W-:Y:S01]  /*0680*/  IMAD.WIDE R12, R13, 0x4, R4 ;  /* 0x000000040d0c7825 */ /* 0x000fe200078e0204 */
[----:B--2---:R1:W-:Y:S05]  /*0690*/  STG.E desc[UR4][R6.64], R21 ;  /* 0x0000001506007986 */ /* 0x0043ea000c101904 */
[----:B------:R-:W2:Y:S01]  /*06a0*/  LDG.E R13, desc[UR4][R12.64] ;  /* 0x000000040c0d7981 */ /* 0x000ea2000c1e1900 */
[C---:B------:R-:W-:Y:S01]  /*06b0*/  IMAD.WIDE R14, R0.reuse, 0x4, R6 ;  /* 0x00000004000e7825 */ /* 0x040fe200078e0206 */
[----:B------:R-:W-:-:S04]  /*06c0*/  IADD3 R11, PT, PT, R0, R19, RZ ;  /* 0x00000013000b7210 */ /* 0x000fc80007ffe0ff */
[----:B------:R-:W-:Y:S01]  /*06d0*/  ISETP.GE.AND P0, PT, R11, 0x14e938, PT ;  /* 0x0014e9380b00780c */ /* 0x000fe20003f06270 */
[----:B--2---:R1:W-:-:S12]  /*06e0*/  STG.E desc[UR4][R14.64], R13 ;  /* 0x0000000d0e007986 */ /* 0x0043d8000c101904 */
[----:B------:R-:W-:Y:S05]  /*06f0*/  @!P0 BRA `(.L_x_50) ;  /* 0xfffffffc00788947 */ /* 0x000fea000383ffff */
[----:B------:R-:W-:Y:S05]  /*0700*/  EXIT ;  /* 0x000000000000794d */ /* 0x000fea0003800000 */
.L_x_51:
        /* <DEDUP_REMOVED lines=15> */
.L_x_55:


//--------------------- .nv.shared.reserved.0     --------------------------
	.section	.nv.shared.reserved.0,"aw",@nobits
	.weak		__nv_reservedSMEM_offset_0_alias
	.size		__nv_reservedSMEM_offset_0_alias, 0, 64
	.other		__nv_reservedSMEM_offset_0_alias,@"STO_CUDA_RESERVED_SHARED STV_DEFAULT"
__nv_reservedSMEM_offset_0_alias:
	.zero		0
	.zero		64


//--------------------- .nv.shared._Z19layer1_feature_mapsPfPhS_ --------------------------
	.section	.nv.shared._Z19layer1_feature_mapsPfPhS_,"aw",@nobits
	.sectionflags	@""
.nv.shared._Z19layer1_feature_mapsPfPhS_:
	.zero		17408


//--------------------- .nv.constant0._Z14layer1_sigmoidPfPh --------------------------
	.section	.nv.constant0._Z14layer1_sigmoidPfPh,"a",@progbits
	.sectionflags	@""
	.align	4
.nv.constant0._Z14layer1_sigmoidPfPh:
	.zero		912


//--------------------- .nv.constant0._Z19layer1_feature_mapsPfPhS_ --------------------------
	.section	.nv.constant0._Z19layer1_feature_mapsPfPhS_,"a",@progbits
	.sectionflags	@""
	.align	4
.nv.constant0._Z19layer1_feature_mapsPfPhS_:
	.zero		920


//--------------------- .nv.constant0._Z16layer1_init_biasPfS_ --------------------------
	.section	.nv.constant0._Z16layer1_init_biasPfS_,"a",@progbits
	.sectionflags	@""
	.align	4
.nv.constant0._Z16layer1_init_biasPfS_:
	.zero		912


//--------------------- SYMBOLS --------------------------

	.type		.nv.reservedSmem.offset0,@object
	.size		.nv.reservedSmem.offset0,0x4
	.type		.nv.reservedSmem.cap,@object
	.size		.nv.reservedSmem.cap,0x4
